//
// Generated by NVIDIA NVVM Compiler
//
// Compiler Build ID: CL-32267302
// Cuda compilation tools, release 12.0, V12.0.140
// Based on NVVM 7.0.1
//

.version 8.0
.target sm_52
.address_size 64

	// .globl	colorsKernel

.visible .entry colorsKernel(
	.param .u32 colorsKernel_param_0,
	.param .u64 colorsKernel_param_1,
	.param .u64 colorsKernel_param_2,
	.param .u32 colorsKernel_param_3,
	.param .u32 colorsKernel_param_4,
	.param .u64 colorsKernel_param_5,
	.param .u64 colorsKernel_param_6,
	.param .u32 colorsKernel_param_7,
	.param .u32 colorsKernel_param_8,
	.param .u64 colorsKernel_param_9,
	.param .u64 colorsKernel_param_10,
	.param .u32 colorsKernel_param_11,
	.param .u32 colorsKernel_param_12,
	.param .u64 colorsKernel_param_13
)
{
	.reg .pred 	%p<22>;
	.reg .b32 	%r<107>;
	.reg .f64 	%fd<76>;
	.reg .b64 	%rd<67>;


	ld.param.u32 	%r12, [colorsKernel_param_0];
	ld.param.u64 	%rd3, [colorsKernel_param_1];
	ld.param.u64 	%rd4, [colorsKernel_param_2];
	ld.param.u32 	%r6, [colorsKernel_param_3];
	ld.param.u32 	%r7, [colorsKernel_param_4];
	ld.param.u64 	%rd5, [colorsKernel_param_5];
	ld.param.u64 	%rd6, [colorsKernel_param_6];
	ld.param.u32 	%r8, [colorsKernel_param_7];
	ld.param.u32 	%r9, [colorsKernel_param_8];
	ld.param.u64 	%rd7, [colorsKernel_param_9];
	ld.param.u64 	%rd8, [colorsKernel_param_10];
	ld.param.u32 	%r10, [colorsKernel_param_11];
	ld.param.u32 	%r11, [colorsKernel_param_12];
	ld.param.u64 	%rd9, [colorsKernel_param_13];
	mov.u32 	%r13, %ntid.x;
	mov.u32 	%r14, %ctaid.x;
	mov.u32 	%r15, %tid.x;
	mad.lo.s32 	%r1, %r14, %r13, %r15;
	setp.ge.s32 	%p1, %r1, %r12;
	@%p1 bra 	$L__BB0_18;

	cvta.to.global.u64 	%rd10, %rd3;
	cvta.to.global.u64 	%rd11, %rd9;
	ld.global.u32 	%r16, [%rd11+16];
	div.s32 	%r17, %r1, %r16;
	ld.global.u32 	%r18, [%rd11+8];
	rem.s32 	%r2, %r17, %r18;
	ld.global.u32 	%r19, [%rd11+20];
	div.s32 	%r3, %r1, %r19;
	ld.global.u32 	%r20, [%rd11];
	rem.s32 	%r4, %r1, %r20;
	mul.lo.s32 	%r21, %r17, %r16;
	sub.s32 	%r22, %r1, %r21;
	div.s32 	%r5, %r22, %r20;
	mad.lo.s32 	%r23, %r3, %r7, %r2;
	mul.wide.s32 	%rd12, %r23, 8;
	add.s64 	%rd13, %rd10, %rd12;
	ld.global.u64 	%rd14, [%rd13];
	cvta.to.global.u64 	%rd15, %rd14;
	mad.lo.s32 	%r24, %r3, %r6, %r2;
	cvta.to.global.u64 	%rd16, %rd4;
	mul.wide.s32 	%rd17, %r24, 4;
	add.s64 	%rd18, %rd16, %rd17;
	ld.global.u32 	%r25, [%rd18];
	mad.lo.s32 	%r26, %r25, %r5, %r4;
	mul.wide.s32 	%rd19, %r26, 8;
	add.s64 	%rd20, %rd15, %rd19;
	ld.global.f64 	%fd1, [%rd20];
	setp.eq.s32 	%p2, %r10, -1;
	mov.f64 	%fd3, 0d3FF0000000000000;
	@%p2 bra 	$L__BB0_3;

	mad.lo.s32 	%r27, %r3, %r11, %r2;
	cvta.to.global.u64 	%rd21, %rd7;
	mul.wide.s32 	%rd22, %r27, 8;
	add.s64 	%rd23, %rd21, %rd22;
	ld.global.u64 	%rd24, [%rd23];
	cvta.to.global.u64 	%rd25, %rd24;
	mad.lo.s32 	%r28, %r3, %r10, %r2;
	cvta.to.global.u64 	%rd26, %rd8;
	mul.wide.s32 	%rd27, %r28, 4;
	add.s64 	%rd28, %rd26, %rd27;
	ld.global.u32 	%r29, [%rd28];
	mad.lo.s32 	%r30, %r29, %r5, %r4;
	mul.wide.s32 	%rd29, %r30, 8;
	add.s64 	%rd30, %rd25, %rd29;
	ld.global.f64 	%fd3, [%rd30];

$L__BB0_3:
	abs.f64 	%fd5, %fd1;
	setp.gtu.f64 	%p3, %fd5, 0d7FF0000000000000;
	mad.lo.s32 	%r31, %r3, %r9, %r2;
	cvta.to.global.u64 	%rd31, %rd5;
	mul.wide.s32 	%rd32, %r31, 8;
	add.s64 	%rd1, %rd31, %rd32;
	mad.lo.s32 	%r32, %r3, %r8, %r2;
	cvta.to.global.u64 	%rd33, %rd6;
	mul.wide.s32 	%rd34, %r32, 4;
	add.s64 	%rd2, %rd33, %rd34;
	@%p3 bra 	$L__BB0_17;
	bra.uni 	$L__BB0_4;

$L__BB0_17:
	mul.f64 	%fd73, %fd3, 0d0000000000000000;
	cvt.rni.f64.f64 	%fd74, %fd73;
	cvt.rzi.s32.f64 	%r100, %fd74;
	shl.b32 	%r101, %r100, 16;
	shl.b32 	%r102, %r100, 8;
	or.b32  	%r103, %r102, %r100;
	or.b32  	%r104, %r103, %r101;
	ld.global.u64 	%rd63, [%rd1];
	cvta.to.global.u64 	%rd64, %rd63;
	ld.global.u32 	%r105, [%rd2];
	mad.lo.s32 	%r106, %r105, %r5, %r4;
	mul.wide.s32 	%rd65, %r106, 4;
	add.s64 	%rd66, %rd64, %rd65;
	st.global.u32 	[%rd66], %r104;
	bra.uni 	$L__BB0_18;

$L__BB0_4:
	setp.ge.f64 	%p4, %fd1, 0dBEE4F8B588E368F1;
	setp.lt.f64 	%p5, %fd1, 0d3FF0C152382D7365;
	and.pred  	%p6, %p4, %p5;
	@%p6 bra 	$L__BB0_16;
	bra.uni 	$L__BB0_5;

$L__BB0_16:
	mul.f64 	%fd63, %fd1, 0d4008000000000000;
	div.rn.f64 	%fd64, %fd63, 0d400921FB54442D18;
	mul.f64 	%fd65, %fd64, 0d406FE00000000000;
	cvt.rzi.s32.f64 	%r90, %fd65;
	cvt.rn.f64.s32 	%fd66, %r90;
	mul.f64 	%fd67, %fd3, 0d406FE00000000000;
	cvt.rni.f64.f64 	%fd68, %fd67;
	cvt.rzi.s32.f64 	%r91, %fd68;
	shl.b32 	%r92, %r91, 16;
	mul.f64 	%fd69, %fd3, %fd66;
	cvt.rni.f64.f64 	%fd70, %fd69;
	cvt.rzi.s32.f64 	%r93, %fd70;
	shl.b32 	%r94, %r93, 8;
	or.b32  	%r95, %r94, %r92;
	mul.f64 	%fd71, %fd3, 0d0000000000000000;
	cvt.rni.f64.f64 	%fd72, %fd71;
	cvt.rzi.s32.f64 	%r96, %fd72;
	or.b32  	%r97, %r95, %r96;
	ld.global.u64 	%rd59, [%rd1];
	cvta.to.global.u64 	%rd60, %rd59;
	ld.global.u32 	%r98, [%rd2];
	mad.lo.s32 	%r99, %r98, %r5, %r4;
	mul.wide.s32 	%rd61, %r99, 4;
	add.s64 	%rd62, %rd60, %rd61;
	st.global.u32 	[%rd62], %r97;
	bra.uni 	$L__BB0_18;

$L__BB0_5:
	setp.ge.f64 	%p7, %fd1, 0d3FF0C152382D7365;
	setp.lt.f64 	%p8, %fd1, 0d4000C152382D7365;
	and.pred  	%p9, %p7, %p8;
	@%p9 bra 	$L__BB0_15;
	bra.uni 	$L__BB0_6;

$L__BB0_15:
	mul.f64 	%fd52, %fd1, 0dC008000000000000;
	div.rn.f64 	%fd53, %fd52, 0d400921FB54442D18;
	add.f64 	%fd54, %fd53, 0d4000000000000000;
	mul.f64 	%fd55, %fd54, 0d406FE00000000000;
	cvt.rzi.s32.f64 	%r80, %fd55;
	cvt.rn.f64.s32 	%fd56, %r80;
	mul.f64 	%fd57, %fd3, %fd56;
	cvt.rni.f64.f64 	%fd58, %fd57;
	cvt.rzi.s32.f64 	%r81, %fd58;
	shl.b32 	%r82, %r81, 16;
	mul.f64 	%fd59, %fd3, 0d406FE00000000000;
	cvt.rni.f64.f64 	%fd60, %fd59;
	cvt.rzi.s32.f64 	%r83, %fd60;
	shl.b32 	%r84, %r83, 8;
	or.b32  	%r85, %r84, %r82;
	mul.f64 	%fd61, %fd3, 0d0000000000000000;
	cvt.rni.f64.f64 	%fd62, %fd61;
	cvt.rzi.s32.f64 	%r86, %fd62;
	or.b32  	%r87, %r85, %r86;
	ld.global.u64 	%rd55, [%rd1];
	cvta.to.global.u64 	%rd56, %rd55;
	ld.global.u32 	%r88, [%rd2];
	mad.lo.s32 	%r89, %r88, %r5, %r4;
	mul.wide.s32 	%rd57, %r89, 4;
	add.s64 	%rd58, %rd56, %rd57;
	st.global.u32 	[%rd58], %r87;
	bra.uni 	$L__BB0_18;

$L__BB0_6:
	setp.ge.f64 	%p10, %fd1, 0d4000C152382D7365;
	setp.lt.f64 	%p11, %fd1, 0d400921FB54442D18;
	and.pred  	%p12, %p10, %p11;
	@%p12 bra 	$L__BB0_14;
	bra.uni 	$L__BB0_7;

$L__BB0_14:
	mul.f64 	%fd41, %fd1, 0d4008000000000000;
	div.rn.f64 	%fd42, %fd41, 0d400921FB54442D18;
	add.f64 	%fd43, %fd42, 0dC000000000000000;
	mul.f64 	%fd44, %fd43, 0d406FE00000000000;
	cvt.rzi.s32.f64 	%r70, %fd44;
	cvt.rn.f64.s32 	%fd45, %r70;
	mul.f64 	%fd46, %fd3, 0d0000000000000000;
	cvt.rni.f64.f64 	%fd47, %fd46;
	cvt.rzi.s32.f64 	%r71, %fd47;
	shl.b32 	%r72, %r71, 16;
	mul.f64 	%fd48, %fd3, 0d406FE00000000000;
	cvt.rni.f64.f64 	%fd49, %fd48;
	cvt.rzi.s32.f64 	%r73, %fd49;
	shl.b32 	%r74, %r73, 8;
	or.b32  	%r75, %r74, %r72;
	mul.f64 	%fd50, %fd3, %fd45;
	cvt.rni.f64.f64 	%fd51, %fd50;
	cvt.rzi.s32.f64 	%r76, %fd51;
	or.b32  	%r77, %r75, %r76;
	ld.global.u64 	%rd51, [%rd1];
	cvta.to.global.u64 	%rd52, %rd51;
	ld.global.u32 	%r78, [%rd2];
	mad.lo.s32 	%r79, %r78, %r5, %r4;
	mul.wide.s32 	%rd53, %r79, 4;
	add.s64 	%rd54, %rd52, %rd53;
	st.global.u32 	[%rd54], %r77;
	bra.uni 	$L__BB0_18;

$L__BB0_7:
	setp.ge.f64 	%p13, %fd1, 0d400921FB54442D18;
	setp.lt.f64 	%p14, %fd1, 0d4010C152382D7365;
	and.pred  	%p15, %p13, %p14;
	@%p15 bra 	$L__BB0_13;
	bra.uni 	$L__BB0_8;

$L__BB0_13:
	mul.f64 	%fd30, %fd1, 0dC008000000000000;
	div.rn.f64 	%fd31, %fd30, 0d400921FB54442D18;
	add.f64 	%fd32, %fd31, 0d4010000000000000;
	mul.f64 	%fd33, %fd32, 0d406FE00000000000;
	cvt.rzi.s32.f64 	%r60, %fd33;
	cvt.rn.f64.s32 	%fd34, %r60;
	mul.f64 	%fd35, %fd3, 0d0000000000000000;
	cvt.rni.f64.f64 	%fd36, %fd35;
	cvt.rzi.s32.f64 	%r61, %fd36;
	shl.b32 	%r62, %r61, 16;
	mul.f64 	%fd37, %fd3, %fd34;
	cvt.rni.f64.f64 	%fd38, %fd37;
	cvt.rzi.s32.f64 	%r63, %fd38;
	shl.b32 	%r64, %r63, 8;
	or.b32  	%r65, %r64, %r62;
	mul.f64 	%fd39, %fd3, 0d406FE00000000000;
	cvt.rni.f64.f64 	%fd40, %fd39;
	cvt.rzi.s32.f64 	%r66, %fd40;
	or.b32  	%r67, %r65, %r66;
	ld.global.u64 	%rd47, [%rd1];
	cvta.to.global.u64 	%rd48, %rd47;
	ld.global.u32 	%r68, [%rd2];
	mad.lo.s32 	%r69, %r68, %r5, %r4;
	mul.wide.s32 	%rd49, %r69, 4;
	add.s64 	%rd50, %rd48, %rd49;
	st.global.u32 	[%rd50], %r67;
	bra.uni 	$L__BB0_18;

$L__BB0_8:
	setp.ge.f64 	%p16, %fd1, 0d4010C152382D7365;
	setp.lt.f64 	%p17, %fd1, 0d4014F1A6C638D03F;
	and.pred  	%p18, %p16, %p17;
	@%p18 bra 	$L__BB0_12;
	bra.uni 	$L__BB0_9;

$L__BB0_12:
	mul.f64 	%fd19, %fd1, 0d4008000000000000;
	div.rn.f64 	%fd20, %fd19, 0d400921FB54442D18;
	add.f64 	%fd21, %fd20, 0dC010000000000000;
	mul.f64 	%fd22, %fd21, 0d406FE00000000000;
	cvt.rzi.s32.f64 	%r50, %fd22;
	cvt.rn.f64.s32 	%fd23, %r50;
	mul.f64 	%fd24, %fd3, %fd23;
	cvt.rni.f64.f64 	%fd25, %fd24;
	cvt.rzi.s32.f64 	%r51, %fd25;
	shl.b32 	%r52, %r51, 16;
	mul.f64 	%fd26, %fd3, 0d0000000000000000;
	cvt.rni.f64.f64 	%fd27, %fd26;
	cvt.rzi.s32.f64 	%r53, %fd27;
	shl.b32 	%r54, %r53, 8;
	or.b32  	%r55, %r54, %r52;
	mul.f64 	%fd28, %fd3, 0d406FE00000000000;
	cvt.rni.f64.f64 	%fd29, %fd28;
	cvt.rzi.s32.f64 	%r56, %fd29;
	or.b32  	%r57, %r55, %r56;
	ld.global.u64 	%rd43, [%rd1];
	cvta.to.global.u64 	%rd44, %rd43;
	ld.global.u32 	%r58, [%rd2];
	mad.lo.s32 	%r59, %r58, %r5, %r4;
	mul.wide.s32 	%rd45, %r59, 4;
	add.s64 	%rd46, %rd44, %rd45;
	st.global.u32 	[%rd46], %r57;
	bra.uni 	$L__BB0_18;

$L__BB0_9:
	setp.ge.f64 	%p19, %fd1, 0d4014F1A6C638D03F;
	setp.le.f64 	%p20, %fd1, 0d401921FDF35ADE34;
	and.pred  	%p21, %p19, %p20;
	@%p21 bra 	$L__BB0_11;
	bra.uni 	$L__BB0_10;

$L__BB0_11:
	mul.f64 	%fd8, %fd1, 0dC008000000000000;
	div.rn.f64 	%fd9, %fd8, 0d400921FB54442D18;
	add.f64 	%fd10, %fd9, 0d4018000000000000;
	mul.f64 	%fd11, %fd10, 0d406FE00000000000;
	cvt.rzi.s32.f64 	%r40, %fd11;
	cvt.rn.f64.s32 	%fd12, %r40;
	mul.f64 	%fd13, %fd3, 0d406FE00000000000;
	cvt.rni.f64.f64 	%fd14, %fd13;
	cvt.rzi.s32.f64 	%r41, %fd14;
	shl.b32 	%r42, %r41, 16;
	mul.f64 	%fd15, %fd3, 0d0000000000000000;
	cvt.rni.f64.f64 	%fd16, %fd15;
	cvt.rzi.s32.f64 	%r43, %fd16;
	shl.b32 	%r44, %r43, 8;
	or.b32  	%r45, %r44, %r42;
	mul.f64 	%fd17, %fd3, %fd12;
	cvt.rni.f64.f64 	%fd18, %fd17;
	cvt.rzi.s32.f64 	%r46, %fd18;
	or.b32  	%r47, %r45, %r46;
	ld.global.u64 	%rd39, [%rd1];
	cvta.to.global.u64 	%rd40, %rd39;
	ld.global.u32 	%r48, [%rd2];
	mad.lo.s32 	%r49, %r48, %r5, %r4;
	mul.wide.s32 	%rd41, %r49, 4;
	add.s64 	%rd42, %rd40, %rd41;
	st.global.u32 	[%rd42], %r47;
	bra.uni 	$L__BB0_18;

$L__BB0_10:
	mul.f64 	%fd6, %fd3, 0d0000000000000000;
	cvt.rni.f64.f64 	%fd7, %fd6;
	cvt.rzi.s32.f64 	%r33, %fd7;
	shl.b32 	%r34, %r33, 16;
	shl.b32 	%r35, %r33, 8;
	or.b32  	%r36, %r35, %r33;
	or.b32  	%r37, %r36, %r34;
	ld.global.u64 	%rd35, [%rd1];
	cvta.to.global.u64 	%rd36, %rd35;
	ld.global.u32 	%r38, [%rd2];
	mad.lo.s32 	%r39, %r38, %r5, %r4;
	mul.wide.s32 	%rd37, %r39, 4;
	add.s64 	%rd38, %rd36, %rd37;
	st.global.u32 	[%rd38], %r37;

$L__BB0_18:
	ret;

}



// ===== COMPILED SASS (sm_100) =====

	.target	sm_100

	.elftype	@"ET_EXEC"


//--------------------- .note.nv.tkinfo           --------------------------
	.section	.note.nv.tkinfo,"",@"SHT_NOTE"
	.sectionflags	@"SHF_NOTE_NV_TKINFO"
	.tkinfo
        /*0018*/ 	.word	0x00000002
        /*0030*/ 	.string	""
        /*0030*/ 	.string	"ptxas"
        /*0030*/ 	.string	"Cuda compilation tools, release 13.0, V13.0.88"
        /*0030*/ 	.string	"Build cuda_13.0.r13.0/compiler.36424714_0"
        /*0030*/ 	.string	"-arch sm_100 "



//--------------------- .note.nv.cuinfo           --------------------------
	.section	.note.nv.cuinfo,"",@"SHT_NOTE"
	.sectionflags	@"SHF_NOTE_NV_CUINFO"
        /*0018*/ 	.short	0x0002
        /*001a*/ 	.short	0x0034
        /*001c*/ 	.short	0x0082
	.zero		2


//--------------------- .nv.info                  --------------------------
	.section	.nv.info,"",@"SHT_CUDA_INFO"
	.align	4


	//----- nvinfo : EIATTR_REGCOUNT
	.align		4
        /*0000*/ 	.byte	0x04, 0x2f
        /*0002*/ 	.short	(.L_1 - .L_0)
	.align		4
.L_0:
        /*0004*/ 	.word	index@(colorsKernel)
        /*0008*/ 	.word	0x0000001e


	//----- nvinfo : EIATTR_FRAME_SIZE
	.align		4
.L_1:
        /*000c*/ 	.byte	0x04, 0x11
        /*000e*/ 	.short	(.L_3 - .L_2)
	.align		4
.L_2:
        /*0010*/ 	.word	index@($__internal_0_$__cuda_sm20_div_rn_f64_full)
        /*0014*/ 	.word	0x00000000


	//----- nvinfo : EIATTR_FRAME_SIZE
	.align		4
.L_3:
        /*0018*/ 	.byte	0x04, 0x11
        /*001a*/ 	.short	(.L_5 - .L_4)
	.align		4
.L_4:
        /*001c*/ 	.word	index@(colorsKernel)
        /*0020*/ 	.word	0x00000000


	//----- nvinfo : EIATTR_MIN_STACK_SIZE
	.align		4
.L_5:
        /*0024*/ 	.byte	0x04, 0x12
        /*0026*/ 	.short	(.L_7 - .L_6)
	.align		4
.L_6:
        /*0028*/ 	.word	index@(colorsKernel)
        /*002c*/ 	.word	0x00000000
.L_7:


//--------------------- .nv.compat                --------------------------
	.section	.nv.compat,"",@"SHT_CUDA_COMPAT_INFO"
	.align	4
        /*0000*/ 	.byte	0x02, 0x09, 0x00, 0x00, 0x02, 0x02, 0x01, 0x00, 0x02, 0x05, 0x05, 0x00, 0x03, 0x07, 0x01, 0x01
        /*0010*/ 	.byte	0x02, 0x03, 0x00, 0x00, 0x02, 0x06, 0x01, 0x00, 0x04, 0x0b, 0x08, 0x00, 0x01, 0x00, 0x00, 0x00
        /*0020*/ 	.byte	0x00, 0x00, 0x00, 0x00


//--------------------- .nv.info.colorsKernel     --------------------------
	.section	.nv.info.colorsKernel,"",@"SHT_CUDA_INFO"
	.sectionflags	@""
	.align	4


	//----- nvinfo : EIATTR_CUDA_API_VERSION
	.align		4
        /*0000*/ 	.byte	0x04, 0x37
        /*0002*/ 	.short	(.L_9 - .L_8)
.L_8:
        /*0004*/ 	.word	0x00000082


	//----- nvinfo : EIATTR_KPARAM_INFO
	.align		4
.L_9:
        /*0008*/ 	.byte	0x04, 0x17
        /*000a*/ 	.short	(.L_11 - .L_10)
.L_10:
        /*000c*/ 	.word	0x00000000
        /*0010*/ 	.short	0x000d
        /*0012*/ 	.short	0x0050
        /*0014*/ 	.byte	0x00, 0xf0, 0x21, 0x00


	//----- nvinfo : EIATTR_KPARAM_INFO
	.align		4
.L_11:
        /*0018*/ 	.byte	0x04, 0x17
        /*001a*/ 	.short	(.L_13 - .L_12)
.L_12:
        /*001c*/ 	.word	0x00000000
        /*0020*/ 	.short	0x000c
        /*0022*/ 	.short	0x004c
        /*0024*/ 	.byte	0x00, 0xf0, 0x11, 0x00


	//----- nvinfo : EIATTR_KPARAM_INFO
	.align		4
.L_13:
        /*0028*/ 	.byte	0x04, 0x17
        /*002a*/ 	.short	(.L_15 - .L_14)
.L_14:
        /*002c*/ 	.word	0x00000000
        /*0030*/ 	.short	0x000b
        /*0032*/ 	.short	0x0048
        /*0034*/ 	.byte	0x00, 0xf0, 0x11, 0x00


	//----- nvinfo : EIATTR_KPARAM_INFO
	.align		4
.L_15:
        /*0038*/ 	.byte	0x04, 0x17
        /*003a*/ 	.short	(.L_17 - .L_16)
.L_16:
        /*003c*/ 	.word	0x00000000
        /*0040*/ 	.short	0x000a
        /*0042*/ 	.short	0x0040
        /*0044*/ 	.byte	0x00, 0xf0, 0x21, 0x00


	//----- nvinfo : EIATTR_KPARAM_INFO
	.align		4
.L_17:
        /*0048*/ 	.byte	0x04, 0x17
        /*004a*/ 	.short	(.L_19 - .L_18)
.L_18:
        /*004c*/ 	.word	0x00000000
        /*0050*/ 	.short	0x0009
        /*0052*/ 	.short	0x0038
        /*0054*/ 	.byte	0x00, 0xf0, 0x21, 0x00


	//----- nvinfo : EIATTR_KPARAM_INFO
	.align		4
.L_19:
        /*0058*/ 	.byte	0x04, 0x17
        /*005a*/ 	.short	(.L_21 - .L_20)
.L_20:
        /*005c*/ 	.word	0x00000000
        /*0060*/ 	.short	0x0008
        /*0062*/ 	.short	0x0034
        /*0064*/ 	.byte	0x00, 0xf0, 0x11, 0x00


	//----- nvinfo : EIATTR_KPARAM_INFO
	.align		4
.L_21:
        /*0068*/ 	.byte	0x04, 0x17
        /*006a*/ 	.short	(.L_23 - .L_22)
.L_22:
        /*006c*/ 	.word	0x00000000
        /*0070*/ 	.short	0x0007
        /*0072*/ 	.short	0x0030
        /*0074*/ 	.byte	0x00, 0xf0, 0x11, 0x00


	//----- nvinfo : EIATTR_KPARAM_INFO
	.align		4
.L_23:
        /*0078*/ 	.byte	0x04, 0x17
        /*007a*/ 	.short	(.L_25 - .L_24)
.L_24:
        /*007c*/ 	.word	0x00000000
        /*0080*/ 	.short	0x0006
        /*0082*/ 	.short	0x0028
        /*0084*/ 	.byte	0x00, 0xf0, 0x21, 0x00


	//----- nvinfo : EIATTR_KPARAM_INFO
	.align		4
.L_25:
        /*0088*/ 	.byte	0x04, 0x17
        /*008a*/ 	.short	(.L_27 - .L_26)
.L_26:
        /*008c*/ 	.word	0x00000000
        /*0090*/ 	.short	0x0005
        /*0092*/ 	.short	0x0020
        /*0094*/ 	.byte	0x00, 0xf0, 0x21, 0x00


	//----- nvinfo : EIATTR_KPARAM_INFO
	.align		4
.L_27:
        /*0098*/ 	.byte	0x04, 0x17
        /*009a*/ 	.short	(.L_29 - .L_28)
.L_28:
        /*009c*/ 	.word	0x00000000
        /*00a0*/ 	.short	0x0004
        /*00a2*/ 	.short	0x001c
        /*00a4*/ 	.byte	0x00, 0xf0, 0x11, 0x00


	//----- nvinfo : EIATTR_KPARAM_INFO
	.align		4
.L_29:
        /*00a8*/ 	.byte	0x04, 0x17
        /*00aa*/ 	.short	(.L_31 - .L_30)
.L_30:
        /*00ac*/ 	.word	0x00000000
        /*00b0*/ 	.short	0x0003
        /*00b2*/ 	.short	0x0018
        /*00b4*/ 	.byte	0x00, 0xf0, 0x11, 0x00


	//----- nvinfo : EIATTR_KPARAM_INFO
	.align		4
.L_31:
        /*00b8*/ 	.byte	0x04, 0x17
        /*00ba*/ 	.short	(.L_33 - .L_32)
.L_32:
        /*00bc*/ 	.word	0x00000000
        /*00c0*/ 	.short	0x0002
        /*00c2*/ 	.short	0x0010
        /*00c4*/ 	.byte	0x00, 0xf0, 0x21, 0x00


	//----- nvinfo : EIATTR_KPARAM_INFO
	.align		4
.L_33:
        /*00c8*/ 	.byte	0x04, 0x17
        /*00ca*/ 	.short	(.L_35 - .L_34)
.L_34:
        /*00cc*/ 	.word	0x00000000
        /*00d0*/ 	.short	0x0001
        /*00d2*/ 	.short	0x0008
        /*00d4*/ 	.byte	0x00, 0xf0, 0x21, 0x00


	//----- nvinfo : EIATTR_KPARAM_INFO
	.align		4
.L_35:
        /*00d8*/ 	.byte	0x04, 0x17
        /*00da*/ 	.short	(.L_37 - .L_36)
.L_36:
        /*00dc*/ 	.word	0x00000000
        /*00e0*/ 	.short	0x0000
        /*00e2*/ 	.short	0x0000
        /*00e4*/ 	.byte	0x00, 0xf0, 0x11, 0x00


	//----- nvinfo : EIATTR_SPARSE_MMA_MASK
	.align		4
.L_37:
        /*00e8*/ 	.byte	0x03, 0x50
        /*00ea*/ 	.short	0x0000


	//----- nvinfo : EIATTR_MAXREG_COUNT
	.align		4
        /*00ec*/ 	.byte	0x03, 0x1b
        /*00ee*/ 	.short	0x00ff


	//----- nvinfo : EIATTR_MERCURY_ISA_VERSION
	.align		4
        /*00f0*/ 	.byte	0x03, 0x5f
        /*00f2*/ 	.short	0x0101


	//----- nvinfo : EIATTR_VRC_CTA_INIT_COUNT
	.align		4
        /*00f4*/ 	.byte	0x02, 0x4a
	.zero		1
	.zero		1


	//----- nvinfo : EIATTR_EXIT_INSTR_OFFSETS
	.align		4
        /*00f8*/ 	.byte	0x04, 0x1c
        /*00fa*/ 	.short	(.L_39 - .L_38)


	//   ....[0]....
.L_38:
        /*00fc*/ 	.word	0x00000070


	//   ....[1]....
        /*0100*/ 	.word	0x00000cd0


	//   ....[2]....
        /*0104*/ 	.word	0x00000f90


	//   ....[3]....
        /*0108*/ 	.word	0x00001250


	//   ....[4]....
        /*010c*/ 	.word	0x00001510


	//   ....[5]....
        /*0110*/ 	.word	0x000017d0


	//   ....[6]....
        /*0114*/ 	.word	0x00001a90


	//   ....[7]....
        /*0118*/ 	.word	0x00001d40


	//   ....[8]....
        /*011c*/ 	.word	0x00001df0


	//----- nvinfo : EIATTR_CRS_STACK_SIZE
	.align		4
.L_39:
        /*0120*/ 	.byte	0x04, 0x1e
        /*0122*/ 	.short	(.L_41 - .L_40)
.L_40:
        /*0124*/ 	.word	0x00000000


	//----- nvinfo : EIATTR_CBANK_PARAM_SIZE
	.align		4
.L_41:
        /*0128*/ 	.byte	0x03, 0x19
        /*012a*/ 	.short	0x0058


	//----- nvinfo : EIATTR_PARAM_CBANK
	.align		4
        /*012c*/ 	.byte	0x04, 0x0a
        /*012e*/ 	.short	(.L_43 - .L_42)
	.align		4
.L_42:
        /*0130*/ 	.word	index@(.nv.constant0.colorsKernel)
        /*0134*/ 	.short	0x0380
        /*0136*/ 	.short	0x0058


	//----- nvinfo : EIATTR_SW_WAR
	.align		4
.L_43:
        /*0138*/ 	.byte	0x04, 0x36
        /*013a*/ 	.short	(.L_45 - .L_44)
.L_44:
        /*013c*/ 	.word	0x00000008
.L_45:


//--------------------- .nv.callgraph             --------------------------
	.section	.nv.callgraph,"",@"SHT_CUDA_CALLGRAPH"
	.align	4
	.sectionentsize	8
	.align		4
        /*0000*/ 	.word	0x00000000
	.align		4
        /*0004*/ 	.word	0xffffffff
	.align		4
        /*0008*/ 	.word	0x00000000
	.align		4
        /*000c*/ 	.word	0xfffffffe
	.align		4
        /*0010*/ 	.word	0x00000000
	.align		4
        /*0014*/ 	.word	0xfffffffd
	.align		4
        /*0018*/ 	.word	0x00000000
	.align		4
        /*001c*/ 	.word	0xfffffffc


//--------------------- .text.colorsKernel        --------------------------
	.section	.text.colorsKernel,"ax",@progbits
	.align	128
        .global         colorsKernel
        .type           colorsKernel,@function
        .size           colorsKernel,(.L_x_25 - colorsKernel)
        .other          colorsKernel,@"STO_CUDA_ENTRY STV_DEFAULT"
colorsKernel:
.text.colorsKernel:
[----:B------:R-:W-:Y:S01]  /*0000*/  LDC R1, c[0x0][0x37c] ;  /* 0x0000df00ff017b82 */ /* 0x000fe20000000800 */
[----:B------:R-:W0:Y:S01]  /*0010*/  S2R R2, SR_CTAID.X ;  /* 0x0000000000027919 */ /* 0x000e220000002500 */
[----:B------:R-:W0:Y:S01]  /*0020*/  LDCU UR4, c[0x0][0x360] ;  /* 0x00006c00ff0477ac */ /* 0x000e220008000800 */
[----:B------:R-:W0:Y:S01]  /*0030*/  S2R R3, SR_TID.X ;  /* 0x0000000000037919 */ /* 0x000e220000002100 */
[----:B------:R-:W1:Y:S01]  /*0040*/  LDCU UR5, c[0x0][0x380] ;  /* 0x00007000ff0577ac */ /* 0x000e620008000800 */
[----:B0-----:R-:W-:-:S05]  /*0050*/  IMAD R2, R2, UR4, R3 ;  /* 0x0000000402027c24 */ /* 0x001fca000f8e0203 */
[----:B-1----:R-:W-:-:S13]  /*0060*/  ISETP.GE.AND P0, PT, R2, UR5, PT ;  /* 0x0000000502007c0c */ /* 0x002fda000bf06270 */
[----:B------:R-:W-:Y:S05]  /*0070*/  @P0 EXIT ;  /* 0x000000000000094d */ /* 0x000fea0003800000 */
[----:B------:R-:W0:Y:S01]  /*0080*/  LDC.64 R8, c[0x0][0x3d0] ;  /* 0x0000f400ff087b82 */ /* 0x000e220000000a00 */
[----:B------:R-:W0:Y:S01]  /*0090*/  LDCU.64 UR4, c[0x0][0x358] ;  /* 0x00006b00ff0477ac */ /* 0x000e220008000a00 */
[----:B------:R-:W1:Y:S01]  /*00a0*/  LDCU.64 UR6, c[0x0][0x398] ;  /* 0x00007300ff0677ac */ /* 0x000e620008000a00 */
[----:B0-----:R-:W2:Y:S04]  /*00b0*/  LDG.E R11, desc[UR4][R8.64+0x10] ;  /* 0x00001004080b7981 */ /* 0x001ea8000c1e1900 */
[----:B------:R-:W3:Y:S04]  /*00c0*/  LDG.E R6, desc[UR4][R8.64+0x8] ;  /* 0x0000080408067981 */ /* 0x000ee8000c1e1900 */
[----:B------:R-:W4:Y:S04]  /*00d0*/  LDG.E R7, desc[UR4][R8.64+0x14] ;  /* 0x0000140408077981 */ /* 0x000f28000c1e1900 */
[----:B------:R0:W4:Y:S01]  /*00e0*/  LDG.E R8, desc[UR4][R8.64] ;  /* 0x0000000408087981 */ /* 0x000122000c1e1900 */
[----:B--2---:R-:W-:-:S02]  /*00f0*/  IABS R5, R11 ;  /* 0x0000000b00057213 */ /* 0x004fc40000000000 */
[----:B------:R-:W-:Y:S02]  /*0100*/  IABS R10, R11 ;  /* 0x0000000b000a7213 */ /* 0x000fe40000000000 */
[----:B------:R-:W2:Y:S01]  /*0110*/  I2F.RP R3, R5 ;  /* 0x0000000500037306 */ /* 0x000ea20000209400 */
[----:B---3--:R-:W-:-:S07]  /*0120*/  IABS R0, R6 ;  /* 0x0000000600007213 */ /* 0x008fce0000000000 */
[----:B------:R-:W-:Y:S08]  /*0130*/  I2F.RP R16, R0 ;  /* 0x0000000000107306 */ /* 0x000ff00000209400 */
[----:B--2---:R-:W2:Y:S02]  /*0140*/  MUFU.RCP R3, R3 ;  /* 0x0000000300037308 */ /* 0x004ea40000001000 */
[----:B--2---:R-:W-:Y:S01]  /*0150*/  VIADD R12, R3, 0xffffffe ;  /* 0x0ffffffe030c7836 */ /* 0x004fe20000000000 */
[----:B------:R-:W-:-:S05]  /*0160*/  IABS R3, R2 ;  /* 0x0000000200037213 */ /* 0x000fca0000000000 */
[----:B------:R2:W3:Y:S02]  /*0170*/  F2I.FTZ.U32.TRUNC.NTZ R13, R12 ;  /* 0x0000000c000d7305 */ /* 0x0004e4000021f000 */
[----:B--2---:R-:W-:Y:S02]  /*0180*/  HFMA2 R12, -RZ, RZ, 0, 0 ;  /* 0x00000000ff0c7431 */ /* 0x004fe400000001ff */
[----:B---3--:R-:W-:-:S04]  /*0190*/  IMAD.MOV R4, RZ, RZ, -R13 ;  /* 0x000000ffff047224 */ /* 0x008fc800078e0a0d */
[----:B------:R-:W-:Y:S01]  /*01a0*/  IMAD R15, R4, R5, RZ ;  /* 0x00000005040f7224 */ /* 0x000fe200078e02ff */
[----:B----4-:R-:W-:-:S03]  /*01b0*/  IABS R4, R7 ;  /* 0x0000000700047213 */ /* 0x010fc60000000000 */
[----:B------:R-:W-:Y:S01]  /*01c0*/  IMAD.HI.U32 R12, R13, R15, R12 ;  /* 0x0000000f0d0c7227 */ /* 0x000fe200078e000c */
[----:B------:R-:W2:Y:S03]  /*01d0*/  I2F.RP R17, R4 ;  /* 0x0000000400117306 */ /* 0x000ea60000209400 */
[----:B------:R-:W-:Y:S02]  /*01e0*/  IMAD.MOV R13, RZ, RZ, -R10 ;  /* 0x000000ffff0d7224 */ /* 0x000fe400078e0a0a */
[----:B------:R-:W-:-:S04]  /*01f0*/  IMAD.HI.U32 R10, R12, R3, RZ ;  /* 0x000000030c0a7227 */ /* 0x000fc800078e00ff */
[----:B------:R-:W-:Y:S01]  /*0200*/  IMAD R12, R10, R13, R3 ;  /* 0x0000000d0a0c7224 */ /* 0x000fe200078e0203 */
[----:B------:R-:W3:Y:S04]  /*0210*/  MUFU.RCP R16, R16 ;  /* 0x0000001000107308 */ /* 0x000ee80000001000 */
[----:B------:R-:W-:-:S04]  /*0220*/  ISETP.GT.U32.AND P1, PT, R5, R12, PT ;  /* 0x0000000c0500720c */ /* 0x000fc80003f24070 */
[----:B--2---:R-:W2:Y:S09]  /*0230*/  MUFU.RCP R17, R17 ;  /* 0x0000001100117308 */ /* 0x004eb20000001000 */
[----:B------:R-:W-:Y:S01]  /*0240*/  @!P1 IMAD.IADD R12, R12, 0x1, -R5 ;  /* 0x000000010c0c9824 */ /* 0x000fe200078e0a05 */
[----:B---3--:R-:W-:-:S04]  /*0250*/  IADD3 R13, PT, PT, R16, 0xffffffe, RZ ;  /* 0x0ffffffe100d7810 */ /* 0x008fc80007ffe0ff */
[----:B------:R-:W-:Y:S02]  /*0260*/  ISETP.GE.U32.AND P0, PT, R12, R5, PT ;  /* 0x000000050c00720c */ /* 0x000fe40003f06070 */
[----:B------:R-:W-:Y:S01]  /*0270*/  LOP3.LUT R5, R2, R11, RZ, 0x3c, !PT ;  /* 0x0000000b02057212 */ /* 0x000fe200078e3cff */
[----:B------:R-:W3:Y:S01]  /*0280*/  F2I.FTZ.U32.TRUNC.NTZ R13, R13 ;  /* 0x0000000d000d7305 */ /* 0x000ee2000021f000 */
[----:B--2---:R-:W-:Y:S02]  /*0290*/  VIADD R14, R17, 0xffffffe ;  /* 0x0ffffffe110e7836 */ /* 0x004fe40000000000 */
[----:B------:R-:W-:Y:S01]  /*02a0*/  ISETP.GE.AND P2, PT, R5, RZ, PT ;  /* 0x000000ff0500720c */ /* 0x000fe20003f46270 */
[----:B------:R-:W-:Y:S01]  /*02b0*/  @!P1 VIADD R10, R10, 0x1 ;  /* 0x000000010a0a9836 */ /* 0x000fe20000000000 */
[----:B------:R-:W-:-:S03]  /*02c0*/  ISETP.NE.AND P1, PT, R11, RZ, PT ;  /* 0x000000ff0b00720c */ /* 0x000fc60003f25270 */
[----:B------:R-:W2:Y:S02]  /*02d0*/  F2I.FTZ.U32.TRUNC.NTZ R15, R14 ;  /* 0x0000000e000f7305 */ /* 0x000ea4000021f000 */
[----:B------:R-:W-:Y:S01]  /*02e0*/  @P0 IADD3 R10, PT, PT, R10, 0x1, RZ ;  /* 0x000000010a0a0810 */ /* 0x000fe20007ffe0ff */
[----:B------:R-:W-:Y:S02]  /*02f0*/  IMAD.MOV.U32 R12, RZ, RZ, RZ ;  /* 0x000000ffff0c7224 */ /* 0x000fe400078e00ff */
[----:B---3--:R-:W-:-:S03]  /*0300*/  IMAD.MOV R5, RZ, RZ, -R13 ;  /* 0x000000ffff057224 */ /* 0x008fc600078e0a0d */
[----:B------:R-:W-:Y:S02]  /*0310*/  @!P2 IMAD.MOV R10, RZ, RZ, -R10 ;  /* 0x000000ffff0aa224 */ /* 0x000fe400078e0a0a */
[----:B------:R-:W-:Y:S01]  /*0320*/  @!P1 LOP3.LUT R10, RZ, R11, RZ, 0x33, !PT ;  /* 0x0000000bff0a9212 */ /* 0x000fe200078e33ff */
[----:B------:R-:W-:Y:S01]  /*0330*/  IMAD R5, R5, R0, RZ ;  /* 0x0000000005057224 */ /* 0x000fe200078e02ff */
[----:B------:R-:W-:Y:S02]  /*0340*/  IABS R16, R6 ;  /* 0x0000000600107213 */ /* 0x000fe40000000000 */
[----:B0-----:R-:W-:Y:S02]  /*0350*/  IABS R9, R10 ;  /* 0x0000000a00097213 */ /* 0x001fe40000000000 */
[----:B--2---:R-:W-:Y:S01]  /*0360*/  IADD3 R17, PT, PT, RZ, -R15, RZ ;  /* 0x8000000fff117210 */ /* 0x004fe20007ffe0ff */
[----:B------:R-:W-:Y:S01]  /*0370*/  IMAD.HI.U32 R12, R13, R5, R12 ;  /* 0x000000050d0c7227 */ /* 0x000fe200078e000c */
[----:B------:R-:W-:-:S03]  /*0380*/  MOV R13, R9 ;  /* 0x00000009000d7202 */ /* 0x000fc60000000f00 */
[----:B------:R-:W-:Y:S02]  /*0390*/  IMAD R5, R17, R4, RZ ;  /* 0x0000000411057224 */ /* 0x000fe400078e02ff */
[----:B------:R-:W-:Y:S02]  /*03a0*/  IMAD.MOV.U32 R14, RZ, RZ, RZ ;  /* 0x000000ffff0e7224 */ /* 0x000fe400078e00ff */
[----:B------:R-:W-:Y:S01]  /*03b0*/  IMAD.MOV R16, RZ, RZ, -R16 ;  /* 0x000000ffff107224 */ /* 0x000fe200078e0a10 */
[----:B------:R-:W-:Y:S01]  /*03c0*/  IABS R9, R7 ;  /* 0x0000000700097213 */ /* 0x000fe20000000000 */
[----:B------:R-:W-:-:S04]  /*03d0*/  IMAD.HI.U32 R14, R15, R5, R14 ;  /* 0x000000050f0e7227 */ /* 0x000fc800078e000e */
[----:B------:R-:W-:Y:S02]  /*03e0*/  IMAD.MOV.U32 R5, RZ, RZ, R16 ;  /* 0x000000ffff057224 */ /* 0x000fe400078e0010 */
[----:B------:R-:W-:Y:S01]  /*03f0*/  IMAD.HI.U32 R12, R12, R13, RZ ;  /* 0x0000000d0c0c7227 */ /* 0x000fe200078e00ff */
[----:B------:R-:W-:Y:S01]  /*0400*/  IADD3 R9, PT, PT, RZ, -R9, RZ ;  /* 0x80000009ff097210 */ /* 0x000fe20007ffe0ff */
[----:B------:R-:W0:Y:S02]  /*0410*/  LDC R16, c[0x0][0x3c8] ;  /* 0x0000f200ff107b82 */ /* 0x000e240000000800 */
[----:B------:R-:W-:Y:S02]  /*0420*/  IMAD R13, R12, R5, R13 ;  /* 0x000000050c0d7224 */ /* 0x000fe400078e020d */
[----:B------:R-:W-:Y:S02]  /*0430*/  IMAD.MOV.U32 R12, RZ, RZ, R9 ;  /* 0x000000ffff0c7224 */ /* 0x000fe400078e0009 */
[----:B------:R-:W-:Y:S01]  /*0440*/  IMAD.HI.U32 R9, R14, R3, RZ ;  /* 0x000000030e097227 */ /* 0x000fe200078e00ff */
[----:B------:R-:W-:Y:S01]  /*0450*/  ISETP.GT.U32.AND P0, PT, R0, R13, PT ;  /* 0x0000000d0000720c */ /* 0x000fe20003f04070 */
[----:B------:R-:W2:Y:S02]  /*0460*/  LDC.64 R14, c[0x0][0x390] ;  /* 0x0000e400ff0e7b82 */ /* 0x000ea40000000a00 */
[----:B------:R-:W-:-:S05]  /*0470*/  IMAD R5, R9, R12, R3 ;  /* 0x0000000c09057224 */ /* 0x000fca00078e0203 */
[----:B------:R-:W-:-:S05]  /*0480*/  ISETP.GT.U32.AND P3, PT, R4, R5, PT ;  /* 0x000000050400720c */ /* 0x000fca0003f64070 */
[----:B------:R-:W-:-:S05]  /*0490*/  @!P0 IMAD.IADD R13, R13, 0x1, -R0 ;  /* 0x000000010d0d8824 */ /* 0x000fca00078e0a00 */
[----:B------:R-:W-:-:S03]  /*04a0*/  ISETP.GT.U32.AND P2, PT, R0, R13, PT ;  /* 0x0000000d0000720c */ /* 0x000fc60003f44070 */
[----:B------:R-:W-:-:S04]  /*04b0*/  @!P3 IADD3 R5, PT, PT, R5, -R4, RZ ;  /* 0x800000040505b210 */ /* 0x000fc80007ffe0ff */
[----:B------:R-:W-:Y:S02]  /*04c0*/  ISETP.GE.U32.AND P0, PT, R5, R4, PT ;  /* 0x000000040500720c */ /* 0x000fe40003f06070 */
[----:B------:R-:W-:Y:S01]  /*04d0*/  LOP3.LUT R4, R2, R7, RZ, 0x3c, !PT ;  /* 0x0000000702047212 */ /* 0x000fe200078e3cff */
[----:B------:R-:W-:Y:S01]  /*04e0*/  @!P3 VIADD R9, R9, 0x1 ;  /* 0x000000010909b836 */ /* 0x000fe20000000000 */
[----:B------:R-:W-:Y:S02]  /*04f0*/  ISETP.GE.AND P4, PT, R10, RZ, PT ;  /* 0x000000ff0a00720c */ /* 0x000fe40003f86270 */
[----:B------:R-:W-:Y:S01]  /*0500*/  ISETP.GE.AND P1, PT, R4, RZ, PT ;  /* 0x000000ff0400720c */ /* 0x000fe20003f26270 */
[----:B------:R-:W-:Y:S01]  /*0510*/  @!P2 IMAD.IADD R13, R13, 0x1, -R0 ;  /* 0x000000010d0da824 */ /* 0x000fe200078e0a00 */
[----:B------:R-:W-:Y:S01]  /*0520*/  ISETP.NE.AND P3, PT, R7, RZ, PT ;  /* 0x000000ff0700720c */ /* 0x000fe20003f65270 */
[----:B------:R-:W3:Y:S01]  /*0530*/  LDC.64 R4, c[0x0][0x388] ;  /* 0x0000e200ff047b82 */ /* 0x000ee20000000a00 */
[----:B------:R-:W-:Y:S01]  /*0540*/  ISETP.NE.AND P2, PT, R6, RZ, PT ;  /* 0x000000ff0600720c */ /* 0x000fe20003f45270 */
[----:B------:R-:W-:-:S02]  /*0550*/  IMAD.MOV.U32 R0, RZ, RZ, R13 ;  /* 0x000000ffff007224 */ /* 0x000fc400078e000d */
[----:B------:R-:W-:-:S04]  /*0560*/  @P0 IADD3 R9, PT, PT, R9, 0x1, RZ ;  /* 0x0000000109090810 */ /* 0x000fc80007ffe0ff */
[----:B------:R-:W-:Y:S02]  /*0570*/  @!P4 IADD3 R0, PT, PT, -R0, RZ, RZ ;  /* 0x000000ff0000c210 */ /* 0x000fe40007ffe1ff */
[----:B------:R-:W-:Y:S02]  /*0580*/  @!P1 IMAD.MOV R9, RZ, RZ, -R9 ;  /* 0x000000ffff099224 */ /* 0x000fe400078e0a09 */
[----:B------:R-:W-:Y:S02]  /*0590*/  @!P3 LOP3.LUT R9, RZ, R7, RZ, 0x33, !PT ;  /* 0x00000007ff09b212 */ /* 0x000fe400078e33ff */
[----:B------:R-:W-:-:S05]  /*05a0*/  @!P2 LOP3.LUT R0, RZ, R6, RZ, 0x33, !PT ;  /* 0x00000006ff00a212 */ /* 0x000fca00078e33ff */
[----:B-1----:R-:W-:-:S04]  /*05b0*/  IMAD R17, R9, UR6, R0 ;  /* 0x0000000609117c24 */ /* 0x002fc8000f8e0200 */
[----:B--2---:R-:W-:-:S04]  /*05c0*/  IMAD.WIDE R14, R17, 0x4, R14 ;  /* 0x00000004110e7825 */ /* 0x004fc800078e020e */
[----:B------:R-:W-:Y:S01]  /*05d0*/  IMAD R17, R9, UR7, R0 ;  /* 0x0000000709117c24 */ /* 0x000fe2000f8e0200 */
[----:B0-----:R-:W-:Y:S01]  /*05e0*/  ISETP.NE.AND P0, PT, R16, -0x1, PT ;  /* 0xffffffff1000780c */ /* 0x001fe20003f05270 */
[----:B------:R-:W2:Y:S01]  /*05f0*/  LDG.E R14, desc[UR4][R14.64] ;  /* 0x000000040e0e7981 */ /* 0x000ea2000c1e1900 */
[----:B------:R-:W-:Y:S01]  /*0600*/  IADD3 R10, PT, PT, -R10, RZ, RZ ;  /* 0x000000ff0a0a7210 */ /* 0x000fe20007ffe1ff */
[----:B---3--:R-:W-:Y:S01]  /*0610*/  IMAD.WIDE R4, R17, 0x8, R4 ;  /* 0x0000000811047825 */ /* 0x008fe200078e0204 */
[----:B------:R-:W0:Y:S05]  /*0620*/  LDCU.64 UR6, c[0x0][0x3b0] ;  /* 0x00007600ff0677ac */ /* 0x000e2a0008000a00 */
[----:B------:R-:W3:Y:S04]  /*0630*/  LDG.E.64 R4, desc[UR4][R4.64] ;  /* 0x0000000404047981 */ /* 0x000ee8000c1e1b00 */
[----:B------:R-:W1:Y:S08]  /*0640*/  @P0 LDC.64 R6, c[0x0][0x3c0] ;  /* 0x0000f000ff060b82 */ /* 0x000e700000000a00 */
[----:B------:R-:W4:Y:S08]  /*0650*/  @P0 LDC R20, c[0x0][0x3cc] ;  /* 0x0000f300ff140b82 */ /* 0x000f300000000800 */
[----:B------:R-:W0:Y:S01]  /*0660*/  @P0 LDC.64 R12, c[0x0][0x3b8] ;  /* 0x0000ee00ff0c0b82 */ /* 0x000e220000000a00 */
[----:B------:R-:W-:-:S04]  /*0670*/  @P0 IMAD R19, R9, R16, R0 ;  /* 0x0000001009130224 */ /* 0x000fc800078e0200 */
[----:B-1----:R-:W-:-:S04]  /*0680*/  @P0 IMAD.WIDE R18, R19, 0x4, R6 ;  /* 0x0000000413120825 */ /* 0x002fc800078e0206 */
[----:B----4-:R-:W-:-:S04]  /*0690*/  @P0 IMAD R7, R9, R20, R0 ;  /* 0x0000001409070224 */ /* 0x010fc800078e0200 */
[----:B0-----:R-:W-:Y:S01]  /*06a0*/  @P0 IMAD.WIDE R6, R7, 0x8, R12 ;  /* 0x0000000807060825 */ /* 0x001fe200078e020c */
[----:B------:R-:W-:Y:S01]  /*06b0*/  IABS R13, R8 ;  /* 0x00000008000d7213 */ /* 0x000fe20000000000 */
[----:B------:R0:W4:Y:S03]  /*06c0*/  @P0 LDG.E R12, desc[UR4][R18.64] ;  /* 0x00000004120c0981 */ /* 0x000126000c1e1900 */
[----:B------:R-:W1:Y:S01]  /*06d0*/  I2F.RP R20, R13 ;  /* 0x0000000d00147306 */ /* 0x000e620000209400 */
[----:B------:R-:W-:Y:S01]  /*06e0*/  IMAD R11, R11, R10, R2 ;  /* 0x0000000a0b0b7224 */ /* 0x000fe200078e0202 */
[----:B------:R-:W4:Y:S06]  /*06f0*/  @P0 LDG.E.64 R6, desc[UR4][R6.64] ;  /* 0x0000000406060981 */ /* 0x000f2c000c1e1b00 */
[----:B-1----:R-:W1:Y:S02]  /*0700*/  MUFU.RCP R20, R20 ;  /* 0x0000001400147308 */ /* 0x002e640000001000 */
[----:B-1----:R-:W-:-:S06]  /*0710*/  VIADD R16, R20, 0xffffffe ;  /* 0x0ffffffe14107836 */ /* 0x002fcc0000000000 */
[----:B------:R1:W1:Y:S01]  /*0720*/  F2I.FTZ.U32.TRUNC.NTZ R17, R16 ;  /* 0x0000001000117305 */ /* 0x000262000021f000 */
[----:B0-----:R-:W-:Y:S02]  /*0730*/  IABS R19, R11 ;  /* 0x0000000b00137213 */ /* 0x001fe40000000000 */
[----:B------:R-:W-:Y:S01]  /*0740*/  IABS R18, R8 ;  /* 0x0000000800127213 */ /* 0x000fe20000000000 */
[----:B-1----:R-:W-:Y:S02]  /*0750*/  IMAD.MOV.U32 R16, RZ, RZ, RZ ;  /* 0x000000ffff107224 */ /* 0x002fe400078e00ff */
[----:B------:R-:W-:-:S04]  /*0760*/  IMAD.MOV R22, RZ, RZ, -R17 ;  /* 0x000000ffff167224 */ /* 0x000fc800078e0a11 */
[----:B------:R-:W-:-:S04]  /*0770*/  IMAD R15, R22, R13, RZ ;  /* 0x0000000d160f7224 */ /* 0x000fc800078e02ff */
[----:B------:R-:W-:Y:S01]  /*0780*/  IMAD.HI.U32 R10, R17, R15, R16 ;  /* 0x0000000f110a7227 */ /* 0x000fe200078e0010 */
[----:B------:R-:W-:-:S03]  /*0790*/  MOV R17, R19 ;  /* 0x0000001300117202 */ /* 0x000fc60000000f00 */
[----:B------:R-:W-:Y:S02]  /*07a0*/  IMAD.MOV R15, RZ, RZ, -R18 ;  /* 0x000000ffff0f7224 */ /* 0x000fe400078e0a12 */
[----:B------:R-:W-:-:S04]  /*07b0*/  IMAD.HI.U32 R16, R10, R3, RZ ;  /* 0x000000030a107227 */ /* 0x000fc800078e00ff */
[----:B------:R-:W-:-:S04]  /*07c0*/  IMAD.HI.U32 R10, R10, R17, RZ ;  /* 0x000000110a0a7227 */ /* 0x000fc800078e00ff */
[-C--:B------:R-:W-:Y:S02]  /*07d0*/  IMAD R16, R16, R15.reuse, R3 ;  /* 0x0000000f10107224 */ /* 0x080fe400078e0203 */
[----:B------:R-:W-:-:S03]  /*07e0*/  IMAD R18, R10, R15, R17 ;  /* 0x0000000f0a127224 */ /* 0x000fc600078e0211 */
[C---:B------:R-:W-:Y:S02]  /*07f0*/  ISETP.GT.U32.AND P2, PT, R13.reuse, R16, PT ;  /* 0x000000100d00720c */ /* 0x040fe40003f44070 */
[----:B------:R-:W-:Y:S02]  /*0800*/  ISETP.GT.U32.AND P1, PT, R13, R18, PT ;  /* 0x000000120d00720c */ /* 0x000fe40003f24070 */
[----:B------:R-:W-:-:S09]  /*0810*/  LOP3.LUT R11, R11, R8, RZ, 0x3c, !PT ;  /* 0x000000080b0b7212 */ /* 0x000fd200078e3cff */
[--C-:B------:R-:W-:Y:S02]  /*0820*/  @!P2 IMAD.IADD R16, R16, 0x1, -R13.reuse ;  /* 0x000000011010a824 */ /* 0x100fe400078e0a0d */
[----:B------:R-:W-:-:S03]  /*0830*/  @!P1 IMAD.IADD R18, R18, 0x1, -R13 ;  /* 0x0000000112129824 */ /* 0x000fc600078e0a0d */
[----:B------:R-:W-:Y:S02]  /*0840*/  ISETP.GT.U32.AND P5, PT, R13, R16, PT ;  /* 0x000000100d00720c */ /* 0x000fe40003fa4070 */
[----:B------:R-:W-:Y:S02]  /*0850*/  ISETP.GE.U32.AND P4, PT, R18, R13, PT ;  /* 0x0000000d1200720c */ /* 0x000fe40003f86070 */
[----:B------:R-:W-:Y:S02]  /*0860*/  ISETP.GE.AND P2, PT, R2, RZ, PT ;  /* 0x000000ff0200720c */ /* 0x000fe40003f46270 */
[----:B------:R-:W-:Y:S02]  /*0870*/  ISETP.GE.AND P3, PT, R11, RZ, PT ;  /* 0x000000ff0b00720c */ /* 0x000fe40003f66270 */
[----:B------:R-:W-:-:S05]  /*0880*/  @!P1 IADD3 R10, PT, PT, R10, 0x1, RZ ;  /* 0x000000010a0a9810 */ /* 0x000fca0007ffe0ff */
[----:B------:R-:W-:Y:S02]  /*0890*/  @!P5 IMAD.IADD R16, R16, 0x1, -R13 ;  /* 0x000000011010d824 */ /* 0x000fe400078e0a0d */
[----:B------:R-:W-:Y:S01]  /*08a0*/  @P4 VIADD R10, R10, 0x1 ;  /* 0x000000010a0a4836 */ /* 0x000fe20000000000 */
[----:B------:R-:W-:Y:S02]  /*08b0*/  ISETP.NE.AND P1, PT, R8, RZ, PT ;  /* 0x000000ff0800720c */ /* 0x000fe40003f25270 */
[----:B------:R-:W-:Y:S01]  /*08c0*/  LOP3.LUT R3, RZ, R8, RZ, 0x33, !PT ;  /* 0x00000008ff037212 */ /* 0x000fe200078e33ff */
[----:B------:R-:W-:Y:S01]  /*08d0*/  @!P3 IMAD.MOV R10, RZ, RZ, -R10 ;  /* 0x000000ffff0ab224 */ /* 0x000fe200078e0a0a */
[----:B------:R-:W-:-:S04]  /*08e0*/  @!P2 IADD3 R16, PT, PT, -R16, RZ, RZ ;  /* 0x000000ff1010a210 */ /* 0x000fc80007ffe1ff */
[C---:B------:R-:W-:Y:S02]  /*08f0*/  SEL R2, R3.reuse, R16, !P1 ;  /* 0x0000001003027207 */ /* 0x040fe40004800000 */
[----:B------:R-:W-:-:S05]  /*0900*/  SEL R3, R3, R10, !P1 ;  /* 0x0000000a03037207 */ /* 0x000fca0004800000 */
[----:B--2---:R-:W-:Y:S02]  /*0910*/  IMAD R11, R3, R14, R2 ;  /* 0x0000000e030b7224 */ /* 0x004fe400078e0202 */
[----:B------:R-:W-:Y:S01]  /*0920*/  HFMA2 R17, -RZ, RZ, 1.984375, 0 ;  /* 0x3ff00000ff117431 */ /* 0x000fe200000001ff */
[----:B------:R-:W0:Y:S01]  /*0930*/  LDC.64 R14, c[0x0][0x3a0] ;  /* 0x0000e800ff0e7b82 */ /* 0x000e220000000a00 */
[----:B---3--:R-:W-:-:S06]  /*0940*/  IMAD.WIDE R4, R11, 0x8, R4 ;  /* 0x000000080b047825 */ /* 0x008fcc00078e0204 */
[----:B------:R-:W2:Y:S01]  /*0950*/  LDG.E.64 R4, desc[UR4][R4.64] ;  /* 0x0000000404047981 */ /* 0x000ea2000c1e1b00 */
[----:B------:R-:W-:Y:S02]  /*0960*/  IMAD.MOV.U32 R16, RZ, RZ, 0x0 ;  /* 0x00000000ff107424 */ /* 0x000fe400078e00ff */
[----:B----4-:R-:W-:Y:S02]  /*0970*/  @P0 IMAD R11, R3, R12, R2 ;  /* 0x0000000c030b0224 */ /* 0x010fe400078e0202 */
[----:B------:R-:W1:Y:S02]  /*0980*/  LDC.64 R12, c[0x0][0x3a8] ;  /* 0x0000ea00ff0c7b82 */ /* 0x000e640000000a00 */
[----:B------:R-:W-:-:S05]  /*0990*/  @P0 IMAD.WIDE R6, R11, 0x8, R6 ;  /* 0x000000080b060825 */ /* 0x000fca00078e0206 */
[----:B------:R3:W5:Y:S01]  /*09a0*/  @P0 LDG.E.64 R16, desc[UR4][R6.64] ;  /* 0x0000000406100981 */ /* 0x000762000c1e1b00 */
[C-C-:B------:R-:W-:Y:S02]  /*09b0*/  IMAD R11, R9.reuse, UR7, R0.reuse ;  /* 0x00000007090b7c24 */ /* 0x140fe4000f8e0200 */
[----:B------:R-:W-:Y:S02]  /*09c0*/  IMAD R9, R9, UR6, R0 ;  /* 0x0000000609097c24 */ /* 0x000fe4000f8e0200 */
[----:B0-----:R-:W-:-:S04]  /*09d0*/  IMAD.WIDE R14, R11, 0x8, R14 ;  /* 0x000000080b0e7825 */ /* 0x001fc800078e020e */
[----:B-1----:R-:W-:Y:S01]  /*09e0*/  IMAD.WIDE R12, R9, 0x4, R12 ;  /* 0x00000004090c7825 */ /* 0x002fe200078e020c */
[----:B--2---:R-:W-:-:S14]  /*09f0*/  DSETP.GTU.AND P0, PT, |R4|, +INF , PT ;  /* 0x7ff000000400742a */ /* 0x004fdc0003f0c200 */
[----:B---3--:R-:W-:Y:S05]  /*0a00*/  @P0 BRA `(.L_x_0) ;  /* 0x0000001000d00947 */ /* 0x008fea0003800000 */
[----:B------:R-:W-:Y:S01]  /*0a10*/  IMAD.MOV.U32 R6, RZ, RZ, 0x382d7365 ;  /* 0x382d7365ff067424 */ /* 0x000fe200078e00ff */
[----:B------:R-:W-:Y:S01]  /*0a20*/  UMOV UR6, 0x88e368f1 ;  /* 0x88e368f100067882 */ /* 0x000fe20000000000 */
[----:B------:R-:W-:Y:S01]  /*0a30*/  IMAD.MOV.U32 R7, RZ, RZ, 0x3ff0c152 ;  /* 0x3ff0c152ff077424 */ /* 0x000fe200078e00ff */
[----:B------:R-:W-:Y:S01]  /*0a40*/  UMOV UR7, 0x3ee4f8b5 ;  /* 0x3ee4f8b500077882 */ /* 0x000fe20000000000 */
[----:B------:R-:W-:Y:S01]  /*0a50*/  MOV R8, 0x54442d18 ;  /* 0x54442d1800087802 */ /* 0x000fe20000000f00 */
[C---:B------:R-:W-:Y:S01]  /*0a60*/  DSETP.GE.AND P1, PT, R4.reuse, -UR6, PT ;  /* 0x8000000604007e2a */ /* 0x040fe2000bf26000 */
[----:B------:R-:W-:Y:S02]  /*0a70*/  IMAD.MOV.U32 R9, RZ, RZ, 0x400921fb ;  /* 0x400921fbff097424 */ /* 0x000fe400078e00ff */
[----:B------:R-:W-:-:S14]  /*0a80*/  DSETP.GEU.AND P0, PT, R4, R6, PT ;  /* 0x000000060400722a */ /* 0x000fdc0003f0e000 */
[----:B------:R-:W-:Y:S05]  /*0a90*/  @!P0 BRA P1, `(.L_x_1) ;  /* 0x0000001000008947 */ /* 0x000fea0000800000 */
[----:B------:R-:W-:Y:S01]  /*0aa0*/  IMAD.MOV.U32 R10, RZ, RZ, 0x382d7365 ;  /* 0x382d7365ff0a7424 */ /* 0x000fe200078e00ff */
[----:B------:R-:W-:Y:S01]  /*0ab0*/  MOV R11, 0x4000c152 ;  /* 0x4000c152000b7802 */ /* 0x000fe20000000f00 */
[----:B------:R-:W-:-:S05]  /*0ac0*/  DSETP.GE.AND P1, PT, R4, R6, PT ;  /* 0x000000060400722a */ /* 0x000fca0003f26000 */
[----:B------:R-:W-:-:S14]  /*0ad0*/  DSETP.GEU.AND P0, PT, R4, R10, PT ;  /* 0x0000000a0400722a */ /* 0x000fdc0003f0e000 */
[----:B------:R-:W-:Y:S05]  /*0ae0*/  @!P0 BRA P1, `(.L_x_2) ;  /* 0x0000000c003c8947 */ /* 0x000fea0000800000 */
[----:B------:R-:W-:Y:S01]  /*0af0*/  IMAD.MOV.U32 R6, RZ, RZ, 0x54442d18 ;  /* 0x54442d18ff067424 */ /* 0x000fe200078e00ff */
[----:B------:R-:W-:Y:S01]  /*0b00*/  DSETP.GE.AND P1, PT, R4, R10, PT ;  /* 0x0000000a0400722a */ /* 0x000fe20003f26000 */
[----:B------:R-:W-:-:S06]  /*0b10*/  IMAD.MOV.U32 R7, RZ, RZ, 0x400921fb ;  /* 0x400921fbff077424 */ /* 0x000fcc00078e00ff */
[----:B------:R-:W-:-:S14]  /*0b20*/  DSETP.GEU.AND P0, PT, R4, R6, PT ;  /* 0x000000060400722a */ /* 0x000fdc0003f0e000 */
[----:B------:R-:W-:Y:S05]  /*0b30*/  @!P0 BRA P1, `(.L_x_3) ;  /* 0x0000000800788947 */ /* 0x000fea0000800000 */
[----:B------:R-:W-:Y:S01]  /*0b40*/  MOV R10, 0x382d7365 ;  /* 0x382d7365000a7802 */ /* 0x000fe20000000f00 */
[----:B------:R-:W-:Y:S01]  /*0b50*/  IMAD.MOV.U32 R11, RZ, RZ, 0x4010c152 ;  /* 0x4010c152ff0b7424 */ /* 0x000fe200078e00ff */
[----:B------:R-:W-:-:S05]  /*0b60*/  DSETP.GE.AND P1, PT, R4, R6, PT ;  /* 0x000000060400722a */ /* 0x000fca0003f26000 */
[----:B------:R-:W-:-:S14]  /*0b70*/  DSETP.GEU.AND P0, PT, R4, R10, PT ;  /* 0x0000000a0400722a */ /* 0x000fdc0003f0e000 */
[----:B------:R-:W-:Y:S05]  /*0b80*/  @!P0 BRA P1, `(.L_x_4) ;  /* 0x0000000400b48947 */ /* 0x000fea0000800000 */
[----:B------:R-:W-:Y:S01]  /*0b90*/  IMAD.MOV.U32 R6, RZ, RZ, -0x39c72fc1 ;  /* 0xc638d03fff067424 */ /* 0x000fe200078e00ff */
[----:B------:R-:W-:Y:S01]  /*0ba0*/  MOV R7, 0x4014f1a6 ;  /* 0x4014f1a600077802 */ /* 0x000fe20000000f00 */
[----:B------:R-:W-:-:S05]  /*0bb0*/  DSETP.GE.AND P1, PT, R4, R10, PT ;  /* 0x0000000a0400722a */ /* 0x000fca0003f26000 */
[----:B------:R-:W-:-:S14]  /*0bc0*/  DSETP.GEU.AND P0, PT, R4, R6, PT ;  /* 0x000000060400722a */ /* 0x000fdc0003f0e000 */
[----:B------:R-:W-:Y:S05]  /*0bd0*/  @!P0 BRA P1, `(.L_x_5) ;  /* 0x0000000000f08947 */ /* 0x000fea0000800000 */
[----:B------:R-:W-:Y:S01]  /*0be0*/  UMOV UR6, 0xf35ade34 ;  /* 0xf35ade3400067882 */ /* 0x000fe20000000000 */
[----:B------:R-:W-:Y:S01]  /*0bf0*/  UMOV UR7, 0x401921fd ;  /* 0x401921fd00077882 */ /* 0x000fe20000000000 */
[C---:B------:R-:W-:Y:S02]  /*0c00*/  DSETP.GE.AND P1, PT, R4.reuse, R6, PT ;  /* 0x000000060400722a */ /* 0x040fe40003f26000 */
[----:B------:R-:W-:-:S14]  /*0c10*/  DSETP.GTU.AND P0, PT, R4, UR6, PT ;  /* 0x0000000604007e2a */ /* 0x000fdc000bf0c000 */
[----:B------:R-:W-:Y:S05]  /*0c20*/  @!P0 BRA P1, `(.L_x_6) ;  /* 0x00000000002c8947 */ /* 0x000fea0000800000 */
[----:B------:R-:W2:Y:S04]  /*0c30*/  LDG.E R12, desc[UR4][R12.64] ;  /* 0x000000040c0c7981 */ /* 0x000ea8000c1e1900 */
[----:B------:R-:W3:Y:S01]  /*0c40*/  LDG.E.64 R14, desc[UR4][R14.64] ;  /* 0x000000040e0e7981 */ /* 0x000ee2000c1e1b00 */
[----:B-----5:R-:W-:-:S10]  /*0c50*/  DMUL R16, RZ, R16 ;  /* 0x00000010ff107228 */ /* 0x020fd40000000000 */
[----:B------:R-:W0:Y:S02]  /*0c60*/  F2I.F64 R16, R16 ;  /* 0x0000001000107311 */ /* 0x000e240000301100 */
[C---:B0-----:R-:W-:Y:S02]  /*0c70*/  IMAD.U32 R5, R16.reuse, 0x10000, RZ ;  /* 0x0001000010057824 */ /* 0x041fe400078e00ff */
[----:B------:R-:W-:-:S05]  /*0c80*/  IMAD.SHL.U32 R0, R16, 0x100, RZ ;  /* 0x0000010010007824 */ /* 0x000fca00078e00ff */
[----:B------:R-:W-:Y:S01]  /*0c90*/  LOP3.LUT R5, R5, R0, R16, 0xfe, !PT ;  /* 0x0000000005057212 */ /* 0x000fe200078efe10 */
[----:B--2---:R-:W-:-:S04]  /*0ca0*/  IMAD R3, R3, R12, R2 ;  /* 0x0000000c03037224 */ /* 0x004fc800078e0202 */
[----:B---3--:R-:W-:-:S05]  /*0cb0*/  IMAD.WIDE R2, R3, 0x4, R14 ;  /* 0x0000000403027825 */ /* 0x008fca00078e020e */
[----:B------:R-:W-:Y:S01]  /*0cc0*/  STG.E desc[UR4][R2.64], R5 ;  /* 0x0000000502007986 */ /* 0x000fe2000c101904 */
[----:B------:R-:W-:Y:S05]  /*0cd0*/  EXIT ;  /* 0x000000000000794d */ /* 0x000fea0003800000 */
.L_x_6:
[----:B------:R-:W0:Y:S01]  /*0ce0*/  MUFU.RCP64H R11, 3.1415920257568359375 ;  /* 0x400921fb000b7908 */ /* 0x000e220000001800 */
[----:B------:R-:W-:Y:S01]  /*0cf0*/  MOV R6, 0x54442d18 ;  /* 0x54442d1800067802 */ /* 0x000fe20000000f00 */
[----:B------:R-:W-:Y:S01]  /*0d00*/  IMAD.MOV.U32 R7, RZ, RZ, 0x400921fb ;  /* 0x400921fbff077424 */ /* 0x000fe200078e00ff */
[----:B------:R-:W-:Y:S01]  /*0d10*/  BSSY.RECONVERGENT B0, `(.L_x_7) ;  /* 0x0000015000007945 */ /* 0x000fe20003800200 */
[----:B------:R-:W-:-:S06]  /*0d20*/  IMAD.MOV.U32 R10, RZ, RZ, 0x1 ;  /* 0x00000001ff0a7424 */ /* 0x000fcc00078e00ff */
[----:B0-----:R-:W-:-:S08]  /*0d30*/  DFMA R18, R10, -R6, 1 ;  /* 0x3ff000000a12742b */ /* 0x001fd00000000806 */
[----:B------:R-:W-:-:S08]  /*0d40*/  DFMA R18, R18, R18, R18 ;  /* 0x000000121212722b */ /* 0x000fd00000000012 */
[----:B------:R-:W-:Y:S02]  /*0d50*/  DFMA R18, R10, R18, R10 ;  /* 0x000000120a12722b */ /* 0x000fe4000000000a */
[----:B------:R-:W-:-:S06]  /*0d60*/  DMUL R10, R4, -3 ;  /* 0xc0080000040a7828 */ /* 0x000fcc0000000000 */
[----:B------:R-:W-:-:S04]  /*0d70*/  DFMA R20, R18, -R6, 1 ;  /* 0x3ff000001214742b */ /* 0x000fc80000000806 */
[----:B------:R-:W-:-:S04]  /*0d80*/  FSETP.GEU.AND P1, PT, |R11|, 6.5827683646048100446e-37, PT ;  /* 0x036000000b00780b */ /* 0x000fc80003f2e200 */
[----:B------:R-:W-:-:S08]  /*0d90*/  DFMA R20, R18, R20, R18 ;  /* 0x000000141214722b */ /* 0x000fd00000000012 */
[----:B------:R-:W-:-:S08]  /*0da0*/  DMUL R4, R10, R20 ;  /* 0x000000140a047228 */ /* 0x000fd00000000000 */
[----:B------:R-:W-:-:S08]  /*0db0*/  DFMA R6, R4, -R6, R10 ;  /* 0x800000060406722b */ /* 0x000fd0000000000a */
[----:B------:R-:W-:-:S10]  /*0dc0*/  DFMA R4, R20, R6, R4 ;  /* 0x000000061404722b */ /* 0x000fd40000000004 */
[----:B------:R-:W-:-:S05]  /*0dd0*/  FFMA R0, RZ, 2.1426990032196044922, R5 ;  /* 0x400921fbff007823 */ /* 0x000fca0000000005 */
[----:B------:R-:W-:-:S13]  /*0de0*/  FSETP.GT.AND P0, PT, |R0|, 1.469367938527859385e-39, PT ;  /* 0x001000000000780b */ /* 0x000fda0003f04200 */
[----:B------:R-:W-:Y:S05]  /*0df0*/  @P0 BRA P1, `(.L_x_8) ;  /* 0x0000000000180947 */ /* 0x000fea0000800000 */
[----:B------:R-:W-:Y:S01]  /*0e00*/  MOV R6, R10 ;  /* 0x0000000a00067202 */ /* 0x000fe20000000f00 */
[----:B------:R-:W-:Y:S01]  /*0e10*/  IMAD.MOV.U32 R7, RZ, RZ, R11 ;  /* 0x000000ffff077224 */ /* 0x000fe200078e000b */
[----:B------:R-:W-:-:S07]  /*0e20*/  MOV R0, 0xe40 ;  /* 0x00000e4000007802 */ /* 0x000fce0000000f00 */
[----:B-----5:R-:W-:Y:S05]  /*0e30*/  CALL.REL.NOINC `($__internal_0_$__cuda_sm20_div_rn_f64_full) ;  /* 0x0000000c00f07944 */ /* 0x020fea0003c00000 */
[----:B------:R-:W-:Y:S01]  /*0e40*/  IMAD.MOV.U32 R4, RZ, RZ, R6 ;  /* 0x000000ffff047224 */ /* 0x000fe200078e0006 */
[----:B------:R-:W-:-:S07]  /*0e50*/  MOV R5, R7 ;  /* 0x0000000700057202 */ /* 0x000fce0000000f00 */
.L_x_8:
[----:B------:R-:W-:Y:S05]  /*0e60*/  BSYNC.RECONVERGENT B0 ;  /* 0x0000000000007941 */ /* 0x000fea0003800200 */
.L_x_7:
[----:B------:R-:W2:Y:S04]  /*0e70*/  LDG.E R12, desc[UR4][R12.64] ;  /* 0x000000040c0c7981 */ /* 0x000ea8000c1e1900 */
[----:B------:R-:W3:Y:S01]  /*0e80*/  LDG.E.64 R14, desc[UR4][R14.64] ;  /* 0x000000040e0e7981 */ /* 0x000ee2000c1e1b00 */
[----:B------:R-:W-:Y:S02]  /*0e90*/  DADD R4, R4, 6 ;  /* 0x4018000004047429 */ /* 0x000fe40000000000 */
[----:B-----5:R-:W-:Y:S02]  /*0ea0*/  DMUL R8, R16, 255 ;  /* 0x406fe00010087828 */ /* 0x020fe40000000000 */
[----:B------:R-:W-:-:S04]  /*0eb0*/  DMUL R10, RZ, R16 ;  /* 0x00000010ff0a7228 */ /* 0x000fc80000000000 */
[----:B------:R-:W-:-:S04]  /*0ec0*/  DMUL R4, R4, 255 ;  /* 0x406fe00004047828 */ /* 0x000fc80000000000 */
[----:B------:R-:W0:Y:S08]  /*0ed0*/  F2I.F64 R8, R8 ;  /* 0x0000000800087311 */ /* 0x000e300000301100 */
[----:B------:R-:W1:Y:S01]  /*0ee0*/  F2I.F64.TRUNC R4, R4 ;  /* 0x0000000400047311 */ /* 0x000e62000030d100 */
[----:B0-----:R-:W-:-:S07]  /*0ef0*/  IMAD.U32 R0, R8, 0x10000, RZ ;  /* 0x0001000008007824 */ /* 0x001fce00078e00ff */
[----:B------:R-:W-:Y:S08]  /*0f00*/  F2I.F64 R10, R10 ;  /* 0x0000000a000a7311 */ /* 0x000ff00000301100 */
[----:B-1----:R-:W0:Y:S02]  /*0f10*/  I2F.F64 R6, R4 ;  /* 0x0000000400067312 */ /* 0x002e240000201c00 */
[----:B0-----:R-:W-:-:S10]  /*0f20*/  DMUL R6, R6, R16 ;  /* 0x0000001006067228 */ /* 0x001fd40000000000 */
[----:B------:R-:W0:Y:S01]  /*0f30*/  F2I.F64 R7, R6 ;  /* 0x0000000600077311 */ /* 0x000e220000301100 */
[----:B--2---:R-:W-:Y:S02]  /*0f40*/  IMAD R3, R3, R12, R2 ;  /* 0x0000000c03037224 */ /* 0x004fe400078e0202 */
[----:B------:R-:W-:Y:S02]  /*0f50*/  IMAD.SHL.U32 R2, R10, 0x100, RZ ;  /* 0x000001000a027824 */ /* 0x000fe400078e00ff */
[----:B---3--:R-:W-:-:S03]  /*0f60*/  IMAD.WIDE R14, R3, 0x4, R14 ;  /* 0x00000004030e7825 */ /* 0x008fc600078e020e */
[----:B0-----:R-:W-:-:S05]  /*0f70*/  LOP3.LUT R3, R7, R2, R0, 0xfe, !PT ;  /* 0x0000000207037212 */ /* 0x001fca00078efe00 */
[----:B------:R-:W-:Y:S01]  /*0f80*/  STG.E desc[UR4][R14.64], R3 ;  /* 0x000000030e007986 */ /* 0x000fe2000c101904 */
[----:B------:R-:W-:Y:S05]  /*0f90*/  EXIT ;  /* 0x000000000000794d */ /* 0x000fea0003800000 */
.L_x_5:
        /* <DEDUP_REMOVED lines=8> */
[----:B------:R-:W-:-:S06]  /*1020*/  DMUL R10, R4, 3 ;  /* 0x40080000040a7828 */ /* 0x000fcc0000000000 */
        /* <DEDUP_REMOVED lines=15> */
.L_x_10:
[----:B------:R-:W-:Y:S05]  /*1120*/  BSYNC.RECONVERGENT B0 ;  /* 0x0000000000007941 */ /* 0x000fea0003800200 */
.L_x_9:
[----:B------:R-:W2:Y:S04]  /*1130*/  LDG.E R12, desc[UR4][R12.64] ;  /* 0x000000040c0c7981 */ /* 0x000ea8000c1e1900 */
[----:B------:R-:W3:Y:S01]  /*1140*/  LDG.E.64 R14, desc[UR4][R14.64] ;  /* 0x000000040e0e7981 */ /* 0x000ee2000c1e1b00 */
[----:B------:R-:W-:Y:S02]  /*1150*/  DADD R4, R4, -4 ;  /* 0xc010000004047429 */ /* 0x000fe40000000000 */
[----:B-----5:R-:W-:-:S06]  /*1160*/  DMUL R8, RZ, R16 ;  /* 0x00000010ff087228 */ /* 0x020fcc0000000000 */
[----:B------:R-:W-:-:S04]  /*1170*/  DMUL R4, R4, 255 ;  /* 0x406fe00004047828 */ /* 0x000fc80000000000 */
[----:B------:R-:W0:Y:S08]  /*1180*/  F2I.F64 R8, R8 ;  /* 0x0000000800087311 */ /* 0x000e300000301100 */
[----:B------:R-:W1:Y:S01]  /*1190*/  F2I.F64.TRUNC R4, R4 ;  /* 0x0000000400047311 */ /* 0x000e62000030d100 */
[----:B0-----:R-:W-:-:S07]  /*11a0*/  IMAD.SHL.U32 R11, R8, 0x100, RZ ;  /* 0x00000100080b7824 */ /* 0x001fce00078e00ff */
[----:B-1----:R-:W0:Y:S02]  /*11b0*/  I2F.F64 R6, R4 ;  /* 0x0000000400067312 */ /* 0x002e240000201c00 */
[----:B0-----:R-:W-:Y:S02]  /*11c0*/  DMUL R6, R6, R16 ;  /* 0x0000001006067228 */ /* 0x001fe40000000000 */
[----:B------:R-:W-:-:S08]  /*11d0*/  DMUL R16, R16, 255 ;  /* 0x406fe00010107828 */ /* 0x000fd00000000000 */
[----:B------:R-:W0:Y:S08]  /*11e0*/  F2I.F64 R6, R6 ;  /* 0x0000000600067311 */ /* 0x000e300000301100 */
[----:B------:R-:W1:Y:S01]  /*11f0*/  F2I.F64 R16, R16 ;  /* 0x0000001000107311 */ /* 0x000e620000301100 */
[----:B0-----:R-:W-:Y:S02]  /*1200*/  IMAD.U32 R0, R6, 0x10000, RZ ;  /* 0x0001000006007824 */ /* 0x001fe400078e00ff */
[----:B--2---:R-:W-:-:S04]  /*1210*/  IMAD R3, R3, R12, R2 ;  /* 0x0000000c03037224 */ /* 0x004fc800078e0202 */
[----:B---3--:R-:W-:Y:S01]  /*1220*/  IMAD.WIDE R14, R3, 0x4, R14 ;  /* 0x00000004030e7825 */ /* 0x008fe200078e020e */
[----:B-1----:R-:W-:-:S05]  /*1230*/  LOP3.LUT R3, R16, R11, R0, 0xfe, !PT ;  /* 0x0000000b10037212 */ /* 0x002fca00078efe00 */
[----:B------:R-:W-:Y:S01]  /*1240*/  STG.E desc[UR4][R14.64], R3 ;  /* 0x000000030e007986 */ /* 0x000fe2000c101904 */
[----:B------:R-:W-:Y:S05]  /*1250*/  EXIT ;  /* 0x000000000000794d */ /* 0x000fea0003800000 */
.L_x_4:
        /* <DEDUP_REMOVED lines=24> */
.L_x_12:
[----:B------:R-:W-:Y:S05]  /*13e0*/  BSYNC.RECONVERGENT B0 ;  /* 0x0000000000007941 */ /* 0x000fea0003800200 */
.L_x_11:
[----:B------:R-:W2:Y:S04]  /*13f0*/  LDG.E R12, desc[UR4][R12.64] ;  /* 0x000000040c0c7981 */ /* 0x000ea8000c1e1900 */
[----:B------:R-:W3:Y:S01]  /*1400*/  LDG.E.64 R14, desc[UR4][R14.64] ;  /* 0x000000040e0e7981 */ /* 0x000ee2000c1e1b00 */
[----:B------:R-:W-:Y:S02]  /*1410*/  DADD R4, R4, 4 ;  /* 0x4010000004047429 */ /* 0x000fe40000000000 */
[----:B-----5:R-:W-:-:S06]  /*1420*/  DMUL R8, RZ, R16 ;  /* 0x00000010ff087228 */ /* 0x020fcc0000000000 */
[----:B------:R-:W-:-:S04]  /*1430*/  DMUL R4, R4, 255 ;  /* 0x406fe00004047828 */ /* 0x000fc80000000000 */
[----:B------:R-:W0:Y:S08]  /*1440*/  F2I.F64 R8, R8 ;  /* 0x0000000800087311 */ /* 0x000e300000301100 */
[----:B------:R-:W1:Y:S01]  /*1450*/  F2I.F64.TRUNC R4, R4 ;  /* 0x0000000400047311 */ /* 0x000e62000030d100 */
[----:B0-----:R-:W-:-:S07]  /*1460*/  IMAD.U32 R11, R8, 0x10000, RZ ;  /* 0x00010000080b7824 */ /* 0x001fce00078e00ff */
[----:B-1----:R-:W0:Y:S02]  /*1470*/  I2F.F64 R6, R4 ;  /* 0x0000000400067312 */ /* 0x002e240000201c00 */
[----:B0-----:R-:W-:Y:S02]  /*1480*/  DMUL R6, R6, R16 ;  /* 0x0000001006067228 */ /* 0x001fe40000000000 */
[----:B------:R-:W-:-:S08]  /*1490*/  DMUL R16, R16, 255 ;  /* 0x406fe00010107828 */ /* 0x000fd00000000000 */
[----:B------:R-:W0:Y:S08]  /*14a0*/  F2I.F64 R6, R6 ;  /* 0x0000000600067311 */ /* 0x000e300000301100 */
[----:B------:R-:W1:Y:S01]  /*14b0*/  F2I.F64 R16, R16 ;  /* 0x0000001000107311 */ /* 0x000e620000301100 */
[----:B0-----:R-:W-:Y:S02]  /*14c0*/  IMAD.SHL.U32 R0, R6, 0x100, RZ ;  /* 0x0000010006007824 */ /* 0x001fe400078e00ff */
[----:B--2---:R-:W-:-:S04]  /*14d0*/  IMAD R3, R3, R12, R2 ;  /* 0x0000000c03037224 */ /* 0x004fc800078e0202 */
[----:B---3--:R-:W-:Y:S01]  /*14e0*/  IMAD.WIDE R14, R3, 0x4, R14 ;  /* 0x00000004030e7825 */ /* 0x008fe200078e020e */
[----:B-1----:R-:W-:-:S05]  /*14f0*/  LOP3.LUT R3, R16, R0, R11, 0xfe, !PT ;  /* 0x0000000010037212 */ /* 0x002fca00078efe0b */
[----:B------:R-:W-:Y:S01]  /*1500*/  STG.E desc[UR4][R14.64], R3 ;  /* 0x000000030e007986 */ /* 0x000fe2000c101904 */
[----:B------:R-:W-:Y:S05]  /*1510*/  EXIT ;  /* 0x000000000000794d */ /* 0x000fea0003800000 */
.L_x_3:
        /* <DEDUP_REMOVED lines=24> */
.L_x_14:
[----:B------:R-:W-:Y:S05]  /*16a0*/  BSYNC.RECONVERGENT B0 ;  /* 0x0000000000007941 */ /* 0x000fea0003800200 */
.L_x_13:
[----:B------:R-:W2:Y:S04]  /*16b0*/  LDG.E R12, desc[UR4][R12.64] ;  /* 0x000000040c0c7981 */ /* 0x000ea8000c1e1900 */
[----:B------:R-:W3:Y:S01]  /*16c0*/  LDG.E.64 R14, desc[UR4][R14.64] ;  /* 0x000000040e0e7981 */ /* 0x000ee2000c1e1b00 */
[----:B------:R-:W-:Y:S02]  /*16d0*/  DADD R4, R4, -2 ;  /* 0xc000000004047429 */ /* 0x000fe40000000000 */
[----:B-----5:R-:W-:Y:S02]  /*16e0*/  DMUL R8, RZ, R16 ;  /* 0x00000010ff087228 */ /* 0x020fe40000000000 */
[----:B------:R-:W-:-:S04]  /*16f0*/  DMUL R10, R16, 255 ;  /* 0x406fe000100a7828 */ /* 0x000fc80000000000 */
[----:B------:R-:W-:Y:S02]  /*1700*/  DMUL R4, R4, 255 ;  /* 0x406fe00004047828 */ /* 0x000fe40000000000 */
[----:B------:R-:W0:Y:S08]  /*1710*/  F2I.F64 R0, R10 ;  /* 0x0000000a00007311 */ /* 0x000e300000301100 */
[----:B------:R-:W1:Y:S01]  /*1720*/  F2I.F64.TRUNC R4, R4 ;  /* 0x0000000400047311 */ /* 0x000e62000030d100 */
[----:B0-----:R-:W-:-:S07]  /*1730*/  IMAD.SHL.U32 R0, R0, 0x100, RZ ;  /* 0x0000010000007824 */ /* 0x001fce00078e00ff */
[----:B------:R-:W-:Y:S08]  /*1740*/  F2I.F64 R8, R8 ;  /* 0x0000000800087311 */ /* 0x000ff00000301100 */
[----:B-1----:R-:W0:Y:S02]  /*1750*/  I2F.F64 R6, R4 ;  /* 0x0000000400067312 */ /* 0x002e240000201c00 */
[----:B0-----:R-:W-:-:S10]  /*1760*/  DMUL R6, R6, R16 ;  /* 0x0000001006067228 */ /* 0x001fd40000000000 */
[----:B------:R-:W0:Y:S01]  /*1770*/  F2I.F64 R7, R6 ;  /* 0x0000000600077311 */ /* 0x000e220000301100 */
[----:B--2---:R-:W-:Y:S02]  /*1780*/  IMAD R3, R3, R12, R2 ;  /* 0x0000000c03037224 */ /* 0x004fe400078e0202 */
[----:B------:R-:W-:Y:S02]  /*1790*/  IMAD.U32 R2, R8, 0x10000, RZ ;  /* 0x0001000008027824 */ /* 0x000fe400078e00ff */
[----:B---3--:R-:W-:-:S03]  /*17a0*/  IMAD.WIDE R14, R3, 0x4, R14 ;  /* 0x00000004030e7825 */ /* 0x008fc600078e020e */
[----:B0-----:R-:W-:-:S05]  /*17b0*/  LOP3.LUT R3, R7, R0, R2, 0xfe, !PT ;  /* 0x0000000007037212 */ /* 0x001fca00078efe02 */
[----:B------:R-:W-:Y:S01]  /*17c0*/  STG.E desc[UR4][R14.64], R3 ;  /* 0x000000030e007986 */ /* 0x000fe2000c101904 */
[----:B------:R-:W-:Y:S05]  /*17d0*/  EXIT ;  /* 0x000000000000794d */ /* 0x000fea0003800000 */
.L_x_2:
        /* <DEDUP_REMOVED lines=24> */
.L_x_16:
[----:B------:R-:W-:Y:S05]  /*1960*/  BSYNC.RECONVERGENT B0 ;  /* 0x0000000000007941 */ /* 0x000fea0003800200 */
.L_x_15:
[----:B------:R-:W2:Y:S04]  /*1970*/  LDG.E R12, desc[UR4][R12.64] ;  /* 0x000000040c0c7981 */ /* 0x000ea8000c1e1900 */
[----:B------:R-:W3:Y:S01]  /*1980*/  LDG.E.64 R14, desc[UR4][R14.64] ;  /* 0x000000040e0e7981 */ /* 0x000ee2000c1e1b00 */
[----:B------:R-:W-:Y:S02]  /*1990*/  DADD R4, R4, 2 ;  /* 0x4000000004047429 */ /* 0x000fe40000000000 */
[----:B-----5:R-:W-:-:S06]  /*19a0*/  DMUL R8, R16, 255 ;  /* 0x406fe00010087828 */ /* 0x020fcc0000000000 */
[----:B------:R-:W-:-:S04]  /*19b0*/  DMUL R4, R4, 255 ;  /* 0x406fe00004047828 */ /* 0x000fc80000000000 */
[----:B------:R-:W0:Y:S08]  /*19c0*/  F2I.F64 R8, R8 ;  /* 0x0000000800087311 */ /* 0x000e300000301100 */
[----:B------:R-:W1:Y:S01]  /*19d0*/  F2I.F64.TRUNC R4, R4 ;  /* 0x0000000400047311 */ /* 0x000e62000030d100 */
[----:B0-----:R-:W-:-:S07]  /*19e0*/  IMAD.SHL.U32 R11, R8, 0x100, RZ ;  /* 0x00000100080b7824 */ /* 0x001fce00078e00ff */
[----:B-1----:R-:W0:Y:S02]  /*19f0*/  I2F.F64 R6, R4 ;  /* 0x0000000400067312 */ /* 0x002e240000201c00 */
[-C--:B0-----:R-:W-:Y:S02]  /*1a00*/  DMUL R6, R6, R16.reuse ;  /* 0x0000001006067228 */ /* 0x081fe40000000000 */
[----:B------:R-:W-:-:S08]  /*1a10*/  DMUL R16, RZ, R16 ;  /* 0x00000010ff107228 */ /* 0x000fd00000000000 */
        /* <DEDUP_REMOVED lines=8> */
.L_x_1:
        /* <DEDUP_REMOVED lines=24> */
.L_x_18:
[----:B------:R-:W-:Y:S05]  /*1c20*/  BSYNC.RECONVERGENT B0 ;  /* 0x0000000000007941 */ /* 0x000fea0003800200 */
.L_x_17:
[----:B------:R-:W2:Y:S04]  /*1c30*/  LDG.E R12, desc[UR4][R12.64] ;  /* 0x000000040c0c7981 */ /* 0x000ea8000c1e1900 */
[----:B------:R-:W3:Y:S01]  /*1c40*/  LDG.E.64 R14, desc[UR4][R14.64] ;  /* 0x000000040e0e7981 */ /* 0x000ee2000c1e1b00 */
[----:B------:R-:W-:Y:S02]  /*1c50*/  DMUL R4, R4, 255 ;  /* 0x406fe00004047828 */ /* 0x000fe40000000000 */
[----:B-----5:R-:W-:-:S08]  /*1c60*/  DMUL R8, R16, 255 ;  /* 0x406fe00010087828 */ /* 0x020fd00000000000 */
[----:B------:R-:W0:Y:S08]  /*1c70*/  F2I.F64.TRUNC R4, R4 ;  /* 0x0000000400047311 */ /* 0x000e30000030d100 */
[----:B------:R-:W1:Y:S08]  /*1c80*/  F2I.F64 R8, R8 ;  /* 0x0000000800087311 */ /* 0x000e700000301100 */
[----:B0-----:R-:W0:Y:S01]  /*1c90*/  I2F.F64 R6, R4 ;  /* 0x0000000400067312 */ /* 0x001e220000201c00 */
[----:B-1----:R-:W-:Y:S01]  /*1ca0*/  IMAD.U32 R11, R8, 0x10000, RZ ;  /* 0x00010000080b7824 */ /* 0x002fe200078e00ff */
[----:B0-----:R-:W-:-:S02]  /*1cb0*/  DMUL R6, R6, R16 ;  /* 0x0000001006067228 */ /* 0x001fc40000000000 */
[----:B------:R-:W-:-:S08]  /*1cc0*/  DMUL R16, RZ, R16 ;  /* 0x00000010ff107228 */ /* 0x000fd00000000000 */
        /* <DEDUP_REMOVED lines=8> */
.L_x_0:
[----:B------:R-:W2:Y:S04]  /*1d50*/  LDG.E R12, desc[UR4][R12.64] ;  /* 0x000000040c0c7981 */ /* 0x000ea8000c1e1900 */
[----:B------:R-:W3:Y:S01]  /*1d60*/  LDG.E.64 R14, desc[UR4][R14.64] ;  /* 0x000000040e0e7981 */ /* 0x000ee2000c1e1b00 */
[----:B-----5:R-:W-:-:S10]  /*1d70*/  DMUL R16, RZ, R16 ;  /* 0x00000010ff107228 */ /* 0x020fd40000000000 */
[----:B------:R-:W0:Y:S02]  /*1d80*/  F2I.F64 R16, R16 ;  /* 0x0000001000107311 */ /* 0x000e240000301100 */
[C---:B0-----:R-:W-:Y:S01]  /*1d90*/  IMAD.SHL.U32 R0, R16.reuse, 0x100, RZ ;  /* 0x0000010010007824 */ /* 0x041fe200078e00ff */
[----:B------:R-:W-:-:S04]  /*1da0*/  SHF.L.U32 R5, R16, 0x10, RZ ;  /* 0x0000001010057819 */ /* 0x000fc800000006ff */
[----:B------:R-:W-:Y:S01]  /*1db0*/  LOP3.LUT R5, R5, R0, R16, 0xfe, !PT ;  /* 0x0000000005057212 */ /* 0x000fe200078efe10 */
[----:B--2---:R-:W-:-:S04]  /*1dc0*/  IMAD R3, R3, R12, R2 ;  /* 0x0000000c03037224 */ /* 0x004fc800078e0202 */
[----:B---3--:R-:W-:-:S05]  /*1dd0*/  IMAD.WIDE R2, R3, 0x4, R14 ;  /* 0x0000000403027825 */ /* 0x008fca00078e020e */
[----:B------:R-:W-:Y:S01]  /*1de0*/  STG.E desc[UR4][R2.64], R5 ;  /* 0x0000000502007986 */ /* 0x000fe2000c101904 */
[----:B------:R-:W-:Y:S05]  /*1df0*/  EXIT ;  /* 0x000000000000794d */ /* 0x000fea0003800000 */
        .weak           $__internal_0_$__cuda_sm20_div_rn_f64_full
        .type           $__internal_0_$__cuda_sm20_div_rn_f64_full,@function
        .size           $__internal_0_$__cuda_sm20_div_rn_f64_full,(.L_x_25 - $__internal_0_$__cuda_sm20_div_rn_f64_full)
$__internal_0_$__cuda_sm20_div_rn_f64_full:
[C---:B------:R-:W-:Y:S01]  /*1e00*/  FSETP.GEU.AND P0, PT, |R9|.reuse, 1.469367938527859385e-39, PT ;  /* 0x001000000900780b */ /* 0x040fe20003f0e200 */
[----:B------:R-:W-:Y:S01]  /*1e10*/  BSSY.RECONVERGENT B1, `(.L_x_19) ;  /* 0x0000056000017945 */ /* 0x000fe20003800200 */
[----:B------:R-:W-:Y:S02]  /*1e20*/  LOP3.LUT R10, R9, 0x800fffff, RZ, 0xc0, !PT ;  /* 0x800fffff090a7812 */ /* 0x000fe400078ec0ff */
[C---:B------:R-:W-:Y:S02]  /*1e30*/  FSETP.GEU.AND P2, PT, |R7|.reuse, 1.469367938527859385e-39, PT ;  /* 0x001000000700780b */ /* 0x040fe40003f4e200 */
[----:B------:R-:W-:Y:S01]  /*1e40*/  LOP3.LUT R11, R10, 0x3ff00000, RZ, 0xfc, !PT ;  /* 0x3ff000000a0b7812 */ /* 0x000fe200078efcff */
[----:B------:R-:W-:Y:S01]  /*1e50*/  IMAD.MOV.U32 R10, RZ, RZ, R8 ;  /* 0x000000ffff0a7224 */ /* 0x000fe200078e0008 */
[----:B------:R-:W-:Y:S02]  /*1e60*/  MOV R22, 0x1 ;  /* 0x0000000100167802 */ /* 0x000fe40000000f00 */
[----:B------:R-:W-:-:S02]  /*1e70*/  LOP3.LUT R4, R7, 0x7ff00000, RZ, 0xc0, !PT ;  /* 0x7ff0000007047812 */ /* 0x000fc400078ec0ff */
[----:B------:R-:W-:Y:S01]  /*1e80*/  LOP3.LUT R27, R9, 0x7ff00000, RZ, 0xc0, !PT ;  /* 0x7ff00000091b7812 */ /* 0x000fe200078ec0ff */
[----:B------:R-:W-:-:S03]  /*1e90*/  @!P0 DMUL R10, R8, 8.98846567431157953865e+307 ;  /* 0x7fe00000080a8828 */ /* 0x000fc60000000000 */
[C---:B------:R-:W-:Y:S02]  /*1ea0*/  ISETP.GE.U32.AND P1, PT, R4.reuse, R27, PT ;  /* 0x0000001b0400720c */ /* 0x040fe40003f26070 */
[----:B------:R-:W-:Y:S01]  /*1eb0*/  @!P2 LOP3.LUT R5, R9, 0x7ff00000, RZ, 0xc0, !PT ;  /* 0x7ff000000905a812 */ /* 0x000fe200078ec0ff */
[----:B------:R-:W0:Y:S03]  /*1ec0*/  MUFU.RCP64H R23, R11 ;  /* 0x0000000b00177308 */ /* 0x000e260000001800 */
[----:B------:R-:W-:Y:S01]  /*1ed0*/  @!P2 ISETP.GE.U32.AND P3, PT, R4, R5, PT ;  /* 0x000000050400a20c */ /* 0x000fe20003f66070 */
[----:B------:R-:W-:Y:S01]  /*1ee0*/  IMAD.MOV.U32 R5, RZ, RZ, 0x1ca00000 ;  /* 0x1ca00000ff057424 */ /* 0x000fe200078e00ff */
[----:B------:R-:W-:-:S04]  /*1ef0*/  @!P0 LOP3.LUT R27, R11, 0x7ff00000, RZ, 0xc0, !PT ;  /* 0x7ff000000b1b8812 */ /* 0x000fc800078ec0ff */
[----:B------:R-:W-:-:S04]  /*1f00*/  @!P2 SEL R21, R5, 0x63400000, !P3 ;  /* 0x634000000515a807 */ /* 0x000fc80005800000 */
[----:B------:R-:W-:Y:S01]  /*1f10*/  @!P2 LOP3.LUT R24, R21, 0x80000000, R7, 0xf8, !PT ;  /* 0x800000001518a812 */ /* 0x000fe200078ef807 */
[----:B0-----:R-:W-:-:S03]  /*1f20*/  DFMA R18, R22, -R10, 1 ;  /* 0x3ff000001612742b */ /* 0x001fc6000000080a */
[----:B------:R-:W-:Y:S02]  /*1f30*/  @!P2 LOP3.LUT R25, R24, 0x100000, RZ, 0xfc, !PT ;  /* 0x001000001819a812 */ /* 0x000fe400078efcff */
[----:B------:R-:W-:-:S03]  /*1f40*/  @!P2 MOV R24, RZ ;  /* 0x000000ff0018a202 */ /* 0x000fc60000000f00 */
[----:B------:R-:W-:-:S08]  /*1f50*/  DFMA R18, R18, R18, R18 ;  /* 0x000000121212722b */ /* 0x000fd00000000012 */
[----:B------:R-:W-:Y:S01]  /*1f60*/  DFMA R22, R22, R18, R22 ;  /* 0x000000121616722b */ /* 0x000fe20000000016 */
[----:B------:R-:W-:Y:S01]  /*1f70*/  SEL R19, R5, 0x63400000, !P1 ;  /* 0x6340000005137807 */ /* 0x000fe20004800000 */
[----:B------:R-:W-:-:S03]  /*1f80*/  IMAD.MOV.U32 R18, RZ, RZ, R6 ;  /* 0x000000ffff127224 */ /* 0x000fc600078e0006 */
[----:B------:R-:W-:-:S03]  /*1f90*/  LOP3.LUT R19, R19, 0x800fffff, R7, 0xf8, !PT ;  /* 0x800fffff13137812 */ /* 0x000fc600078ef807 */
[----:B------:R-:W-:-:S03]  /*1fa0*/  DFMA R20, R22, -R10, 1 ;  /* 0x3ff000001614742b */ /* 0x000fc6000000080a */
[----:B------:R-:W-:-:S05]  /*1fb0*/  @!P2 DFMA R18, R18, 2, -R24 ;  /* 0x400000001212a82b */ /* 0x000fca0000000818 */
[----:B------:R-:W-:-:S08]  /*1fc0*/  DFMA R20, R22, R20, R22 ;  /* 0x000000141614722b */ /* 0x000fd00000000016 */
[----:B------:R-:W-:-:S08]  /*1fd0*/  DMUL R22, R20, R18 ;  /* 0x0000001214167228 */ /* 0x000fd00000000000 */
[----:B------:R-:W-:-:S08]  /*1fe0*/  DFMA R24, R22, -R10, R18 ;  /* 0x8000000a1618722b */ /* 0x000fd00000000012 */
[----:B------:R-:W-:Y:S01]  /*1ff0*/  DFMA R24, R20, R24, R22 ;  /* 0x000000181418722b */ /* 0x000fe20000000016 */
[----:B------:R-:W-:Y:S01]  /*2000*/  IMAD.MOV.U32 R20, RZ, RZ, R4 ;  /* 0x000000ffff147224 */ /* 0x000fe200078e0004 */
[----:B------:R-:W-:Y:S02]  /*2010*/  @!P2 LOP3.LUT R20, R19, 0x7ff00000, RZ, 0xc0, !PT ;  /* 0x7ff000001314a812 */ /* 0x000fe400078ec0ff */
[----:B------:R-:W-:-:S03]  /*2020*/  IADD3 R22, PT, PT, R27, -0x1, RZ ;  /* 0xffffffff1b167810 */ /* 0x000fc60007ffe0ff */
[----:B------:R-:W-:-:S05]  /*2030*/  VIADD R21, R20, 0xffffffff ;  /* 0xffffffff14157836 */ /* 0x000fca0000000000 */
[----:B------:R-:W-:-:S04]  /*2040*/  ISETP.GT.U32.AND P0, PT, R21, 0x7feffffe, PT ;  /* 0x7feffffe1500780c */ /* 0x000fc80003f04070 */
[----:B------:R-:W-:-:S13]  /*2050*/  ISETP.GT.U32.OR P0, PT, R22, 0x7feffffe, P0 ;  /* 0x7feffffe1600780c */ /* 0x000fda0000704470 */
[----:B------:R-:W-:Y:S05]  /*2060*/  @P0 BRA `(.L_x_20) ;  /* 0x00000000006c0947 */ /* 0x000fea0003800000 */
[----:B------:R-:W-:Y:S02]  /*2070*/  LOP3.LUT R7, R9, 0x7ff00000, RZ, 0xc0, !PT ;  /* 0x7ff0000009077812 */ /* 0x000fe400078ec0ff */
[----:B------:R-:W-:Y:S02]  /*2080*/  MOV R20, RZ ;  /* 0x000000ff00147202 */ /* 0x000fe40000000f00 */
[CC--:B------:R-:W-:Y:S02]  /*2090*/  VIADDMNMX R6, R4.reuse, -R7.reuse, 0xb9600000, !PT ;  /* 0xb960000004067446 */ /* 0x0c0fe40007800907 */
[----:B------:R-:W-:Y:S02]  /*20a0*/  ISETP.GE.U32.AND P0, PT, R4, R7, PT ;  /* 0x000000070400720c */ /* 0x000fe40003f06070 */
[----:B------:R-:W-:Y:S02]  /*20b0*/  VIMNMX R6, PT, PT, R6, 0x46a00000, PT ;  /* 0x46a0000006067848 */ /* 0x000fe40003fe0100 */
[----:B------:R-:W-:-:S05]  /*20c0*/  SEL R5, R5, 0x63400000, !P0 ;  /* 0x6340000005057807 */ /* 0x000fca0004000000 */
[----:B------:R-:W-:-:S04]  /*20d0*/  IMAD.IADD R6, R6, 0x1, -R5 ;  /* 0x0000000106067824 */ /* 0x000fc800078e0a05 */
[----:B------:R-:W-:-:S06]  /*20e0*/  VIADD R21, R6, 0x7fe00000 ;  /* 0x7fe0000006157836 */ /* 0x000fcc0000000000 */
[----:B------:R-:W-:-:S10]  /*20f0*/  DMUL R4, R24, R20 ;  /* 0x0000001418047228 */ /* 0x000fd40000000000 */
[----:B------:R-:W-:-:S13]  /*2100*/  FSETP.GTU.AND P0, PT, |R5|, 1.469367938527859385e-39, PT ;  /* 0x001000000500780b */ /* 0x000fda0003f0c200 */
[----:B------:R-:W-:Y:S05]  /*2110*/  @P0 BRA `(.L_x_21) ;  /* 0x0000000000940947 */ /* 0x000fea0003800000 */
[----:B------:R-:W-:Y:S01]  /*2120*/  DFMA R10, R24, -R10, R18 ;  /* 0x8000000a180a722b */ /* 0x000fe20000000012 */
[----:B------:R-:W-:-:S09]  /*2130*/  IMAD.MOV.U32 R20, RZ, RZ, RZ ;  /* 0x000000ffff147224 */ /* 0x000fd200078e00ff */
[C---:B------:R-:W-:Y:S02]  /*2140*/  FSETP.NEU.AND P0, PT, R11.reuse, RZ, PT ;  /* 0x000000ff0b00720b */ /* 0x040fe40003f0d000 */
[----:B------:R-:W-:-:S04]  /*2150*/  LOP3.LUT R7, R11, 0x80000000, R9, 0x48, !PT ;  /* 0x800000000b077812 */ /* 0x000fc800078e4809 */
[----:B------:R-:W-:-:S07]  /*2160*/  LOP3.LUT R21, R7, R21, RZ, 0xfc, !PT ;  /* 0x0000001507157212 */ /* 0x000fce00078efcff */
[----:B------:R-:W-:Y:S05]  /*2170*/  @!P0 BRA `(.L_x_21) ;  /* 0x00000000007c8947 */ /* 0x000fea0003800000 */
[----:B------:R-:W-:Y:S01]  /*2180*/  IMAD.MOV R9, RZ, RZ, -R6 ;  /* 0x000000ffff097224 */ /* 0x000fe200078e0a06 */
[----:B------:R-:W-:Y:S01]  /*2190*/  MOV R8, RZ ;  /* 0x000000ff00087202 */ /* 0x000fe20000000f00 */
[----:B------:R-:W-:-:S05]  /*21a0*/  DMUL.RP R20, R24, R20 ;  /* 0x0000001418147228 */ /* 0x000fca0000008000 */
[----:B------:R-:W-:-:S05]  /*21b0*/  DFMA R8, R4, -R8, R24 ;  /* 0x800000080408722b */ /* 0x000fca0000000018 */
[----:B------:R-:W-:Y:S02]  /*21c0*/  LOP3.LUT R7, R21, R7, RZ, 0x3c, !PT ;  /* 0x0000000715077212 */ /* 0x000fe400078e3cff */
[----:B------:R-:W-:-:S04]  /*21d0*/  IADD3 R8, PT, PT, -R6, -0x43300000, RZ ;  /* 0xbcd0000006087810 */ /* 0x000fc80007ffe1ff */
[----:B------:R-:W-:-:S04]  /*21e0*/  FSETP.NEU.AND P0, PT, |R9|, R8, PT ;  /* 0x000000080900720b */ /* 0x000fc80003f0d200 */
[----:B------:R-:W-:Y:S02]  /*21f0*/  FSEL R4, R20, R4, !P0 ;  /* 0x0000000414047208 */ /* 0x000fe40004000000 */
[----:B------:R-:W-:Y:S01]  /*2200*/  FSEL R5, R7, R5, !P0 ;  /* 0x0000000507057208 */ /* 0x000fe20004000000 */
[----:B------:R-:W-:Y:S06]  /*2210*/  BRA `(.L_x_21) ;  /* 0x0000000000547947 */ /* 0x000fec0003800000 */
.L_x_20:
[----:B------:R-:W-:-:S14]  /*2220*/  DSETP.NAN.AND P0, PT, R6, R6, PT ;  /* 0x000000060600722a */ /* 0x000fdc0003f08000 */
[----:B------:R-:W-:Y:S05]  /*2230*/  @P0 BRA `(.L_x_22) ;  /* 0x0000000000440947 */ /* 0x000fea0003800000 */
[----:B------:R-:W-:-:S14]  /*2240*/  DSETP.NAN.AND P0, PT, R8, R8, PT ;  /* 0x000000080800722a */ /* 0x000fdc0003f08000 */
[----:B------:R-:W-:Y:S05]  /*2250*/  @P0 BRA `(.L_x_23) ;  /* 0x0000000000300947 */ /* 0x000fea0003800000 */
[----:B------:R-:W-:Y:S01]  /*2260*/  ISETP.NE.AND P0, PT, R20, R27, PT ;  /* 0x0000001b1400720c */ /* 0x000fe20003f05270 */
[----:B------:R-:W-:Y:S02]  /*2270*/  IMAD.MOV.U32 R4, RZ, RZ, 0x0 ;  /* 0x00000000ff047424 */ /* 0x000fe400078e00ff */
[----:B------:R-:W-:-:S10]  /*2280*/  IMAD.MOV.U32 R5, RZ, RZ, -0x80000 ;  /* 0xfff80000ff057424 */ /* 0x000fd400078e00ff */
[----:B------:R-:W-:Y:S05]  /*2290*/  @!P0 BRA `(.L_x_21) ;  /* 0x0000000000348947 */ /* 0x000fea0003800000 */
[----:B------:R-:W-:Y:S02]  /*22a0*/  ISETP.NE.AND P0, PT, R20, 0x7ff00000, PT ;  /* 0x7ff000001400780c */ /* 0x000fe40003f05270 */
[----:B------:R-:W-:Y:S02]  /*22b0*/  LOP3.LUT R5, R7, 0x80000000, R9, 0x48, !PT ;  /* 0x8000000007057812 */ /* 0x000fe400078e4809 */
[----:B------:R-:W-:-:S13]  /*22c0*/  ISETP.EQ.OR P0, PT, R27, RZ, !P0 ;  /* 0x000000ff1b00720c */ /* 0x000fda0004702670 */
[----:B------:R-:W-:Y:S02]  /*22d0*/  @P0 LOP3.LUT R6, R5, 0x7ff00000, RZ, 0xfc, !PT ;  /* 0x7ff0000005060812 */ /* 0x000fe400078efcff */
[----:B------:R-:W-:Y:S01]  /*22e0*/  @!P0 MOV R4, RZ ;  /* 0x000000ff00048202 */ /* 0x000fe20000000f00 */
[----:B------:R-:W-:Y:S02]  /*22f0*/  @P0 IMAD.MOV.U32 R4, RZ, RZ, RZ ;  /* 0x000000ffff040224 */ /* 0x000fe400078e00ff */
[----:B------:R-:W-:Y:S01]  /*2300*/  @P0 IMAD.MOV.U32 R5, RZ, RZ, R6 ;  /* 0x000000ffff050224 */ /* 0x000fe200078e0006 */
[----:B------:R-:W-:Y:S06]  /*2310*/  BRA `(.L_x_21) ;  /* 0x0000000000147947 */ /* 0x000fec0003800000 */
.L_x_23:
[----:B------:R-:W-:Y:S02]  /*2320*/  LOP3.LUT R5, R9, 0x80000, RZ, 0xfc, !PT ;  /* 0x0008000009057812 */ /* 0x000fe400078efcff */
[----:B------:R-:W-:Y:S01]  /*2330*/  MOV R4, R8 ;  /* 0x0000000800047202 */ /* 0x000fe20000000f00 */
[----:B------:R-:W-:Y:S06]  /*2340*/  BRA `(.L_x_21) ;  /* 0x0000000000087947 */ /* 0x000fec0003800000 */
.L_x_22:
[----:B------:R-:W-:Y:S01]  /*2350*/  LOP3.LUT R5, R7, 0x80000, RZ, 0xfc, !PT ;  /* 0x0008000007057812 */ /* 0x000fe200078efcff */
[----:B------:R-:W-:-:S07]  /*2360*/  IMAD.MOV.U32 R4, RZ, RZ, R6 ;  /* 0x000000ffff047224 */ /* 0x000fce00078e0006 */
.L_x_21:
[----:B------:R-:W-:Y:S05]  /*2370*/  BSYNC.RECONVERGENT B1 ;  /* 0x0000000000017941 */ /* 0x000fea0003800200 */
.L_x_19:
[----:B------:R-:W-:Y:S01]  /*2380*/  MOV R7, R5 ;  /* 0x0000000500077202 */ /* 0x000fe20000000f00 */
[----:B------:R-:W-:Y:S02]  /*2390*/  HFMA2 R5, -RZ, RZ, 0, 0 ;  /* 0x00000000ff057431 */ /* 0x000fe400000001ff */
[----:B------:R-:W-:Y:S02]  /*23a0*/  IMAD.MOV.U32 R6, RZ, RZ, R4 ;  /* 0x000000ffff067224 */ /* 0x000fe400078e0004 */
[----:B------:R-:W-:-:S04]  /*23b0*/  IMAD.MOV.U32 R4, RZ, RZ, R0 ;  /* 0x000000ffff047224 */ /* 0x000fc800078e0000 */
[----:B------:R-:W-:Y:S05]  /*23c0*/  RET.REL.NODEC R4 `(colorsKernel) ;  /* 0xffffffdc040c7950 */ /* 0x000fea0003c3ffff */
.L_x_24:
[----:B------:R-:W-:-:S00]  /*23d0*/  BRA `(.L_x_24) ;  /* 0xfffffffc00fc7947 */ /* 0x000fc0000383ffff */
[----:B------:R-:W-:-:S00]  /*23e0*/  NOP ;  /* 0x0000000000007918 */ /* 0x000fc00000000000 */
        /* <DEDUP_REMOVED lines=9> */
.L_x_25:


//--------------------- .nv.shared.reserved.0     --------------------------
	.section	.nv.shared.reserved.0,"aw",@nobits
	.weak		__nv_reservedSMEM_offset_0_alias
	.size		__nv_reservedSMEM_offset_0_alias, 0, 64
	.other		__nv_reservedSMEM_offset_0_alias,@"STO_CUDA_RESERVED_SHARED STV_DEFAULT"
__nv_reservedSMEM_offset_0_alias:
	.zero		0
	.zero		64


//--------------------- .nv.constant0.colorsKernel --------------------------
	.section	.nv.constant0.colorsKernel,"a",@progbits
	.sectionflags	@""
	.align	4
.nv.constant0.colorsKernel:
	.zero		984


//--------------------- SYMBOLS --------------------------

	.type		.nv.reservedSmem.offset0,@object
	.size		.nv.reservedSmem.offset0,0x4
